def attn_fwd(
    Q,
    K,
    V,
    Out,
    Lse,
    sm_scale,
    stride_qz,
    stride_qh,
    stride_qm,
    stride_qk,
    stride_kz,
    stride_kh,
    stride_kn,
    stride_kk,
    stride_vz,
    stride_vh,
    stride_vn,
    stride_vk,
    stride_oz,
    stride_oh,
    stride_om,
    stride_ok,
    seqlen_q,
    seqlen_k,
    BLOCK_M: tl.constexpr,
    BLOCK_N: tl.constexpr,
    HEAD_DIM: tl.constexpr,
    CAUSAL: tl.constexpr,
):
    start_m = tl.program_id(0)
    off_hz = tl.program_id(1)
    q_off = off_hz * stride_qh
    k_off = off_hz * stride_kh
    v_off = off_hz * stride_vh
    offs_m = start_m * BLOCK_M + tl.arange(0, BLOCK_M)
    offs_d = tl.arange(0, HEAD_DIM)
    offs_n = tl.arange(0, BLOCK_N)
    q_ptrs = Q + q_off + offs_m[:, None] * stride_qm + offs_d[None, :] * stride_qk
    k_ptrs = K + k_off + offs_d[:, None] * stride_kk + offs_n[None, :] * stride_kn
    v_ptrs = V + v_off + offs_n[:, None] * stride_vn + offs_d[None, :] * stride_vk
    m_i = tl.full([BLOCK_M], float("-inf"), dtype=tl.float32)
    l_i = tl.zeros([BLOCK_M], dtype=tl.float32) + 1.0
    acc = tl.zeros([BLOCK_M, HEAD_DIM], dtype=tl.float32)
    q = tl.load(q_ptrs)
    acc, l_i, m_i = _attn_fwd_inner(
        acc,
        l_i,
        m_i,
        q,
        k_ptrs,
        v_ptrs,
        sm_scale,
        stride_kn,
        stride_vn,
        start_m,
        seqlen_k,
        BLOCK_M,
        BLOCK_N,
        HEAD_DIM,
        CAUSAL,
    )
    acc = acc / l_i[:, None]
    lse = m_i + tl.math.log2(l_i) / 1.4426950408889634
    o_ptrs = (
        Out
        + off_hz * stride_oh
        + offs_m[:, None] * stride_om
        + offs_d[None, :] * stride_ok
    )
    tl.store(o_ptrs, acc.to(Out.dtype.element_ty))
    tl.store(Lse + off_hz * seqlen_q + offs_m, lse)

# config = {"BLOCK_M": 128, "BLOCK_N": 128, "HEAD_DIM": 32, "arch": "sm_100", "causal": false, "dtype": "fp16", "num_stages": 2, "num_warps": 4}
# arch = sm_100


// ===== COMPILED SASS (sm_100a) =====

	.target	sm_100a

	.elftype	@"ET_EXEC"


//--------------------- .note.nv.tkinfo           --------------------------
	.section	.note.nv.tkinfo,"",@"SHT_NOTE"
	.sectionflags	@"SHF_NOTE_NV_TKINFO"
	.tkinfo
        /*0018*/ 	.word	0x00000081
        /*0030*/ 	.string	""
        /*0030*/ 	.string	"ptxas-blackwell"
        /*0030*/ 	.string	"Cuda compilation tools, release 12.9, V12.9.86"
        /*0030*/ 	.string	"Build cuda_12.9.r12.9/compiler.36037853_0"
        /*0030*/ 	.string	"-v  -suppress-debug-info  -lineinfo  -arch sm_100a "



//--------------------- .note.nv.cuver            --------------------------
	.section	.note.nv.cuver,"",@"SHT_NOTE"
	.sectionflags	@"SHF_NOTE_NV_CUVER"
        /*0018*/ 	.short	0x0001
        /*001a*/ 	.short	0x0064
        /*001c*/ 	.short	0x0001
        /*001e*/ 	.short	0x0000
        /*0020*/ 	.short	0x0001
        /*0022*/ 	.short	0x0000


//--------------------- .nv.info                  --------------------------
	.section	.nv.info,"",@"SHT_CUDA_INFO"
	.align	4


	//----- nvinfo : EIATTR_REGCOUNT
	.align		4
        /*0000*/ 	.byte	0x04, 0x2f
        /*0002*/ 	.short	(.L_5 - .L_4)
	.align		4
.L_4:
        /*0004*/ 	.word	index@(attn_fwd)
        /*0008*/ 	.word	0x000000ff


	//----- nvinfo : EIATTR_FRAME_SIZE
	.align		4
.L_5:
        /*000c*/ 	.byte	0x04, 0x11
        /*000e*/ 	.short	(.L_7 - .L_6)
	.align		4
.L_6:
        /*0010*/ 	.word	index@($__internal_2_$__cuda_sm10x_tcgen05_guardrail_trap_unallocated_columns_being_dealloced)
        /*0014*/ 	.word	0x00000078


	//----- nvinfo : EIATTR_FRAME_SIZE
	.align		4
.L_7:
        /*0018*/ 	.byte	0x04, 0x11
        /*001a*/ 	.short	(.L_9 - .L_8)
	.align		4
.L_8:
        /*001c*/ 	.word	index@($__internal_1_$__cuda_sm10x_tcgen05_guardrail_trap_phase_invalid_during_alloc)
        /*0020*/ 	.word	0x00000078


	//----- nvinfo : EIATTR_FRAME_SIZE
	.align		4
.L_9:
        /*0024*/ 	.byte	0x04, 0x11
        /*0026*/ 	.short	(.L_11 - .L_10)
	.align		4
.L_10:
        /*0028*/ 	.word	index@($__internal_0_$__cuda_sm10x_tcgen05_guardrail_trap_col_being_dealloced_not_returned_by_alloc)
        /*002c*/ 	.word	0x00000078


	//----- nvinfo : EIATTR_FRAME_SIZE
	.align		4
.L_11:
        /*0030*/ 	.byte	0x04, 0x11
        /*0032*/ 	.short	(.L_13 - .L_12)
	.align		4
.L_12:
        /*0034*/ 	.word	index@(attn_fwd)
        /*0038*/ 	.word	0x00000078


	//----- nvinfo : EIATTR_MIN_STACK_SIZE
	.align		4
.L_13:
        /*003c*/ 	.byte	0x04, 0x12
        /*003e*/ 	.short	(.L_15 - .L_14)
	.align		4
.L_14:
        /*0040*/ 	.word	index@(attn_fwd)
        /*0044*/ 	.word	0x00000078
.L_15:


//--------------------- .nv.info.attn_fwd         --------------------------
	.section	.nv.info.attn_fwd,"",@"SHT_CUDA_INFO"
	.sectionflags	@""
	.align	4


	//----- nvinfo : EIATTR_CUDA_API_VERSION
	.align		4
        /*0000*/ 	.byte	0x04, 0x37
        /*0002*/ 	.short	(.L_17 - .L_16)
.L_16:
        /*0004*/ 	.word	0x00000081


	//----- nvinfo : EIATTR_KPARAM_INFO
	.align		4
.L_17:
        /*0008*/ 	.byte	0x04, 0x17
        /*000a*/ 	.short	(.L_19 - .L_18)
.L_18:
        /*000c*/ 	.word	0x00000000
        /*0010*/ 	.short	0x0019
        /*0012*/ 	.short	0x0080
        /*0014*/ 	.byte	0x00, 0xf4, 0x21, 0x00


	//----- nvinfo : EIATTR_KPARAM_INFO
	.align		4
.L_19:
        /*0018*/ 	.byte	0x04, 0x17
        /*001a*/ 	.short	(.L_21 - .L_20)
.L_20:
        /*001c*/ 	.word	0x00000000
        /*0020*/ 	.short	0x0018
        /*0022*/ 	.short	0x0078
        /*0024*/ 	.byte	0x00, 0xf4, 0x21, 0x00


	//----- nvinfo : EIATTR_KPARAM_INFO
	.align		4
.L_21:
        /*0028*/ 	.byte	0x04, 0x17
        /*002a*/ 	.short	(.L_23 - .L_22)
.L_22:
        /*002c*/ 	.word	0x00000000
        /*0030*/ 	.short	0x0017
        /*0032*/ 	.short	0x0070
        /*0034*/ 	.byte	0x00, 0xf0, 0x11, 0x00


	//----- nvinfo : EIATTR_KPARAM_INFO
	.align		4
.L_23:
        /*0038*/ 	.byte	0x04, 0x17
        /*003a*/ 	.short	(.L_25 - .L_24)
.L_24:
        /*003c*/ 	.word	0x00000000
        /*0040*/ 	.short	0x0016
        /*0042*/ 	.short	0x006c
        /*0044*/ 	.byte	0x00, 0xf0, 0x11, 0x00


	//----- nvinfo : EIATTR_KPARAM_INFO
	.align		4
.L_25:
        /*0048*/ 	.byte	0x04, 0x17
        /*004a*/ 	.short	(.L_27 - .L_26)
.L_26:
        /*004c*/ 	.word	0x00000000
        /*0050*/ 	.short	0x0015
        /*0052*/ 	.short	0x0068
        /*0054*/ 	.byte	0x00, 0xf0, 0x11, 0x00


	//----- nvinfo : EIATTR_KPARAM_INFO
	.align		4
.L_27:
        /*0058*/ 	.byte	0x04, 0x17
        /*005a*/ 	.short	(.L_29 - .L_28)
.L_28:
        /*005c*/ 	.word	0x00000000
        /*0060*/ 	.short	0x0014
        /*0062*/ 	.short	0x0064
        /*0064*/ 	.byte	0x00, 0xf0, 0x11, 0x00


	//----- nvinfo : EIATTR_KPARAM_INFO
	.align		4
.L_29:
        /*0068*/ 	.byte	0x04, 0x17
        /*006a*/ 	.short	(.L_31 - .L_30)
.L_30:
        /*006c*/ 	.word	0x00000000
        /*0070*/ 	.short	0x0013
        /*0072*/ 	.short	0x0060
        /*0074*/ 	.byte	0x00, 0xf0, 0x11, 0x00


	//----- nvinfo : EIATTR_KPARAM_INFO
	.align		4
.L_31:
        /*0078*/ 	.byte	0x04, 0x17
        /*007a*/ 	.short	(.L_33 - .L_32)
.L_32:
        /*007c*/ 	.word	0x00000000
        /*0080*/ 	.short	0x0012
        /*0082*/ 	.short	0x005c
        /*0084*/ 	.byte	0x00, 0xf0, 0x11, 0x00


	//----- nvinfo : EIATTR_KPARAM_INFO
	.align		4
.L_33:
        /*0088*/ 	.byte	0x04, 0x17
        /*008a*/ 	.short	(.L_35 - .L_34)
.L_34:
        /*008c*/ 	.word	0x00000000
        /*0090*/ 	.short	0x0011
        /*0092*/ 	.short	0x0058
        /*0094*/ 	.byte	0x00, 0xf0, 0x11, 0x00


	//----- nvinfo : EIATTR_KPARAM_INFO
	.align		4
.L_35:
        /*0098*/ 	.byte	0x04, 0x17
        /*009a*/ 	.short	(.L_37 - .L_36)
.L_36:
        /*009c*/ 	.word	0x00000000
        /*00a0*/ 	.short	0x0010
        /*00a2*/ 	.short	0x0054
        /*00a4*/ 	.byte	0x00, 0xf0, 0x11, 0x00


	//----- nvinfo : EIATTR_KPARAM_INFO
	.align		4
.L_37:
        /*00a8*/ 	.byte	0x04, 0x17
        /*00aa*/ 	.short	(.L_39 - .L_38)
.L_38:
        /*00ac*/ 	.word	0x00000000
        /*00b0*/ 	.short	0x000f
        /*00b2*/ 	.short	0x0050
        /*00b4*/ 	.byte	0x00, 0xf0, 0x11, 0x00


	//----- nvinfo : EIATTR_KPARAM_INFO
	.align		4
.L_39:
        /*00b8*/ 	.byte	0x04, 0x17
        /*00ba*/ 	.short	(.L_41 - .L_40)
.L_40:
        /*00bc*/ 	.word	0x00000000
        /*00c0*/ 	.short	0x000e
        /*00c2*/ 	.short	0x004c
        /*00c4*/ 	.byte	0x00, 0xf0, 0x11, 0x00


	//----- nvinfo : EIATTR_KPARAM_INFO
	.align		4
.L_41:
        /*00c8*/ 	.byte	0x04, 0x17
        /*00ca*/ 	.short	(.L_43 - .L_42)
.L_42:
        /*00cc*/ 	.word	0x00000000
        /*00d0*/ 	.short	0x000d
        /*00d2*/ 	.short	0x0048
        /*00d4*/ 	.byte	0x00, 0xf0, 0x11, 0x00


	//----- nvinfo : EIATTR_KPARAM_INFO
	.align		4
.L_43:
        /*00d8*/ 	.byte	0x04, 0x17
        /*00da*/ 	.short	(.L_45 - .L_44)
.L_44:
        /*00dc*/ 	.word	0x00000000
        /*00e0*/ 	.short	0x000c
        /*00e2*/ 	.short	0x0044
        /*00e4*/ 	.byte	0x00, 0xf0, 0x11, 0x00


	//----- nvinfo : EIATTR_KPARAM_INFO
	.align		4
.L_45:
        /*00e8*/ 	.byte	0x04, 0x17
        /*00ea*/ 	.short	(.L_47 - .L_46)
.L_46:
        /*00ec*/ 	.word	0x00000000
        /*00f0*/ 	.short	0x000b
        /*00f2*/ 	.short	0x0040
        /*00f4*/ 	.byte	0x00, 0xf0, 0x11, 0x00


	//----- nvinfo : EIATTR_KPARAM_INFO
	.align		4
.L_47:
        /*00f8*/ 	.byte	0x04, 0x17
        /*00fa*/ 	.short	(.L_49 - .L_48)
.L_48:
        /*00fc*/ 	.word	0x00000000
        /*0100*/ 	.short	0x000a
        /*0102*/ 	.short	0x003c
        /*0104*/ 	.byte	0x00, 0xf0, 0x11, 0x00


	//----- nvinfo : EIATTR_KPARAM_INFO
	.align		4
.L_49:
        /*0108*/ 	.byte	0x04, 0x17
        /*010a*/ 	.short	(.L_51 - .L_50)
.L_50:
        /*010c*/ 	.word	0x00000000
        /*0110*/ 	.short	0x0009
        /*0112*/ 	.short	0x0038
        /*0114*/ 	.byte	0x00, 0xf0, 0x11, 0x00


	//----- nvinfo : EIATTR_KPARAM_INFO
	.align		4
.L_51:
        /*0118*/ 	.byte	0x04, 0x17
        /*011a*/ 	.short	(.L_53 - .L_52)
.L_52:
        /*011c*/ 	.word	0x00000000
        /*0120*/ 	.short	0x0008
        /*0122*/ 	.short	0x0034
        /*0124*/ 	.byte	0x00, 0xf0, 0x11, 0x00


	//----- nvinfo : EIATTR_KPARAM_INFO
	.align		4
.L_53:
        /*0128*/ 	.byte	0x04, 0x17
        /*012a*/ 	.short	(.L_55 - .L_54)
.L_54:
        /*012c*/ 	.word	0x00000000
        /*0130*/ 	.short	0x0007
        /*0132*/ 	.short	0x0030
        /*0134*/ 	.byte	0x00, 0xf0, 0x11, 0x00


	//----- nvinfo : EIATTR_KPARAM_INFO
	.align		4
.L_55:
        /*0138*/ 	.byte	0x04, 0x17
        /*013a*/ 	.short	(.L_57 - .L_56)
.L_56:
        /*013c*/ 	.word	0x00000000
        /*0140*/ 	.short	0x0006
        /*0142*/ 	.short	0x002c
        /*0144*/ 	.byte	0x00, 0xf0, 0x11, 0x00


	//----- nvinfo : EIATTR_KPARAM_INFO
	.align		4
.L_57:
        /*0148*/ 	.byte	0x04, 0x17
        /*014a*/ 	.short	(.L_59 - .L_58)
.L_58:
        /*014c*/ 	.word	0x00000000
        /*0150*/ 	.short	0x0005
        /*0152*/ 	.short	0x0028
        /*0154*/ 	.byte	0x00, 0xf0, 0x11, 0x00


	//----- nvinfo : EIATTR_KPARAM_INFO
	.align		4
.L_59:
        /*0158*/ 	.byte	0x04, 0x17
        /*015a*/ 	.short	(.L_61 - .L_60)
.L_60:
        /*015c*/ 	.word	0x00000000
        /*0160*/ 	.short	0x0004
        /*0162*/ 	.short	0x0020
        /*0164*/ 	.byte	0x00, 0xf4, 0x21, 0x00


	//----- nvinfo : EIATTR_KPARAM_INFO
	.align		4
.L_61:
        /*0168*/ 	.byte	0x04, 0x17
        /*016a*/ 	.short	(.L_63 - .L_62)
.L_62:
        /*016c*/ 	.word	0x00000000
        /*0170*/ 	.short	0x0003
        /*0172*/ 	.short	0x0018
        /*0174*/ 	.byte	0x00, 0xf4, 0x21, 0x00


	//----- nvinfo : EIATTR_KPARAM_INFO
	.align		4
.L_63:
        /*0178*/ 	.byte	0x04, 0x17
        /*017a*/ 	.short	(.L_65 - .L_64)
.L_64:
        /*017c*/ 	.word	0x00000000
        /*0180*/ 	.short	0x0002
        /*0182*/ 	.short	0x0010
        /*0184*/ 	.byte	0x00, 0xf4, 0x21, 0x00


	//----- nvinfo : EIATTR_KPARAM_INFO
	.align		4
.L_65:
        /*0188*/ 	.byte	0x04, 0x17
        /*018a*/ 	.short	(.L_67 - .L_66)
.L_66:
        /*018c*/ 	.word	0x00000000
        /*0190*/ 	.short	0x0001
        /*0192*/ 	.short	0x0008
        /*0194*/ 	.byte	0x00, 0xf4, 0x21, 0x00


	//----- nvinfo : EIATTR_KPARAM_INFO
	.align		4
.L_67:
        /*0198*/ 	.byte	0x04, 0x17
        /*019a*/ 	.short	(.L_69 - .L_68)
.L_68:
        /*019c*/ 	.word	0x00000000
        /*01a0*/ 	.short	0x0000
        /*01a2*/ 	.short	0x0000
        /*01a4*/ 	.byte	0x00, 0xf4, 0x21, 0x00


	//----- nvinfo : EIATTR_AT_ENTRY_FRAGMENTS
	.align		4
.L_69:
        /*01a8*/ 	.byte	0x04, 0x4f
        /*01aa*/ 	.short	(.L_71 - .L_70)


	//   ....[0]....
.L_70:
        /*01ac*/ 	.word	0x00000004


	//----- nvinfo : EIATTR_RESERVED_SMEM_USED
	.align		4
.L_71:
        /*01b0*/ 	.byte	0x01, 0x41
	.zero		2


	//----- nvinfo : EIATTR_SPARSE_MMA_MASK
	.align		4
        /*01b4*/ 	.byte	0x03, 0x50
        /*01b6*/ 	.short	0x0000


	//----- nvinfo : EIATTR_TCGEN05_1CTA_USED
	.align		4
        /*01b8*/ 	.byte	0x01, 0x51
	.zero		2


	//----- nvinfo : EIATTR_MAXREG_COUNT
	.align		4
        /*01bc*/ 	.byte	0x03, 0x1b
        /*01be*/ 	.short	0x00ff


	//----- nvinfo : EIATTR_NUM_BARRIERS
	.align		4
        /*01c0*/ 	.byte	0x02, 0x4c
        /*01c2*/ 	.byte	0x01
	.zero		1


	//----- nvinfo : EIATTR_ANNOTATIONS
	.align		4
        /*01c4*/ 	.byte	0x04, 0x55
        /*01c6*/ 	.short	(.L_73 - .L_72)


	//   ....[0]....
.L_72:
        /*01c8*/ 	.word	0x00000001
        /*01cc*/ 	.byte	0x30, 0x12, 0x00, 0x00, 0x01, 0x00, 0x00, 0x00, 0x60, 0x12, 0x00, 0x00, 0x01, 0x00, 0x00, 0x00
        /* <DEDUP_REMOVED lines=13> */
        /*02ac*/ 	.byte	0x40, 0x6a, 0x00, 0x00, 0x01, 0x00, 0x00, 0x00, 0x50, 0x6a, 0x00, 0x00


	//----- nvinfo : EIATTR_INT_WARP_WIDE_INSTR_OFFSETS
	.align		4
.L_73:
        /*02b8*/ 	.byte	0x04, 0x31
        /*02ba*/ 	.short	(.L_75 - .L_74)


	//   ....[0]....
.L_74:
        /*02bc*/ 	.word	0x00001800


	//   ....[1]....
        /*02c0*/ 	.word	0x00001810


	//   ....[2]....
        /*02c4*/ 	.word	0x00001e30


	//   ....[3]....
        /*02c8*/ 	.word	0x00001eb0


	//   ....[4]....
        /*02cc*/ 	.word	0x00006eb0


	//   ....[5]....
        /*02d0*/ 	.word	0x0000c6e0


	//   ....[6]....
        /*02d4*/ 	.word	0x0000c730


	//----- nvinfo : EIATTR_COOP_GROUP_MASK_REGIDS
	.align		4
.L_75:
        /*02d8*/ 	.byte	0x04, 0x29
        /*02da*/ 	.short	(.L_77 - .L_76)


	//   ....[0]....
.L_76:
        /*02dc*/ 	.word	0xffffffff


	//   ....[1]....
        /*02e0*/ 	.word	0xffffffff


	//   ....[2]....
        /*02e4*/ 	.word	0xffffffff


	//   ....[3]....
        /*02e8*/ 	.word	0xffffffff


	//----- nvinfo : EIATTR_COOP_GROUP_INSTR_OFFSETS
	.align		4
.L_77:
        /*02ec*/ 	.byte	0x04, 0x28
        /*02ee*/ 	.short	(.L_79 - .L_78)


	//   ....[0]....
.L_78:
        /*02f0*/ 	.word	0x00000060


	//   ....[1]....
        /*02f4*/ 	.word	0x00000320


	//   ....[2]....
        /*02f8*/ 	.word	0x0000c570


	//   ....[3]....
        /*02fc*/ 	.word	0x0000c7e0


	//----- nvinfo : EIATTR_VRC_CTA_INIT_COUNT
	.align		4
.L_79:
        /*0300*/ 	.byte	0x02, 0x4a
        /*0302*/ 	.byte	0x80
	.zero		1


	//----- nvinfo : EIATTR_MBARRIER_INSTR_OFFSETS
	.align		4
        /*0304*/ 	.byte	0x04, 0x39
        /*0306*/ 	.short	(.L_81 - .L_80)


	//   ....[0]....
.L_80:
        /*0308*/ 	.word	0x00001bc0
        /*030c*/ 	.word	0x000000ff
        /*0310*/ 	.word	0x00000000
        /*0314*/ 	.short	0x0100
        /*0316*/ 	.byte	0x11
	.zero		1


	//   ....[1]....
        /*0318*/ 	.word	0x00001ea0
        /*031c*/ 	.word	0x000000ff
        /*0320*/ 	.word	0x00008008
        /*0324*/ 	.short	0x0100
        /*0326*/ 	.byte	0x0d
	.zero		1


	//   ....[2]....
        /*0328*/ 	.word	0x00002110
        /*032c*/ 	.word	0x000000ff
        /*0330*/ 	.word	0x00004000
        /*0334*/ 	.short	0x0100
        /*0336*/ 	.byte	0x0d
	.zero		1


	//   ....[3]....
        /*0338*/ 	.word	0x000022f0
        /*033c*/ 	.word	0x000000ff
        /*0340*/ 	.word	0x00004000
        /*0344*/ 	.short	0x010a
        /*0346*/ 	.byte	0x0d
	.zero		1


	//   ....[4]....
        /*0348*/ 	.word	0x000023e0
        /*034c*/ 	.word	0x000000ff
        /*0350*/ 	.word	0x00004000
        /*0354*/ 	.short	0x0108
        /*0356*/ 	.byte	0x0d
	.zero		1


	//   ....[5]....
        /*0358*/ 	.word	0x00007150
        /*035c*/ 	.word	0x000000ff
        /*0360*/ 	.word	0x00008010
        /*0364*/ 	.short	0x0100
        /*0366*/ 	.byte	0x0d
	.zero		1


	//   ....[6]....
        /*0368*/ 	.word	0x00007260
        /*036c*/ 	.word	0x000000ff
        /*0370*/ 	.word	0x00008010
        /*0374*/ 	.short	0x010a
        /*0376*/ 	.byte	0x0d
	.zero		1


	//   ....[7]....
        /*0378*/ 	.word	0x000072e0
        /*037c*/ 	.word	0x000000ff
        /*0380*/ 	.word	0x00008010
        /*0384*/ 	.short	0x0108
        /*0386*/ 	.byte	0x0d
	.zero		1


	//   ....[8]....
        /*0388*/ 	.word	0x00007300
        /*038c*/ 	.word	0x000000ff
        /*0390*/ 	.word	0x00000000
        /*0394*/ 	.short	0x010a
        /*0396*/ 	.byte	0x11
	.zero		1


	//   ....[9]....
        /*0398*/ 	.word	0x0000b150
        /*039c*/ 	.word	0x000000ff
        /*03a0*/ 	.word	0x00000000
        /*03a4*/ 	.short	0x010a
        /*03a6*/ 	.byte	0x11
	.zero		1


	//   ....[10]....
        /*03a8*/ 	.word	0x0000b2b0
        /*03ac*/ 	.word	0x000000ff
        /*03b0*/ 	.word	0x00008000
        /*03b4*/ 	.short	0x0108
        /*03b6*/ 	.byte	0x0d
	.zero		1


	//   ....[11]....
        /*03b8*/ 	.word	0x0000b3e0
        /*03bc*/ 	.word	0x000000ff
        /*03c0*/ 	.word	0x00008008
        /*03c4*/ 	.short	0x0108
        /*03c6*/ 	.byte	0x0d
	.zero		1


	//   ....[12]....
        /*03c8*/ 	.word	0x0000c800
        /*03cc*/ 	.word	0x000000ff
        /*03d0*/ 	.word	0x00004000
        /*03d4*/ 	.short	0x010a
        /*03d6*/ 	.byte	0x0d
	.zero		1


	//   ....[13]....
        /*03d8*/ 	.word	0x0000c830
        /*03dc*/ 	.word	0x000000ff
        /*03e0*/ 	.word	0x00008010
        /*03e4*/ 	.short	0x010a
        /*03e6*/ 	.byte	0x0d
	.zero		1


	//   ....[14]....
        /*03e8*/ 	.word	0x0000c860
        /*03ec*/ 	.word	0x000000ff
        /*03f0*/ 	.word	0x00000000
        /*03f4*/ 	.short	0x010a
        /*03f6*/ 	.byte	0x11
	.zero		1


	//   ....[15]....
        /*03f8*/ 	.word	0x0000c890
        /*03fc*/ 	.word	0x000000ff
        /*0400*/ 	.word	0x00000000
        /*0404*/ 	.short	0x010a
        /*0406*/ 	.byte	0x11
	.zero		1


	//----- nvinfo : EIATTR_NUM_MBARRIERS
	.align		4
.L_81:
        /*0408*/ 	.byte	0x03, 0x38
        /*040a*/ 	.short	0xffff


	//----- nvinfo : EIATTR_EXIT_INSTR_OFFSETS
	.align		4
        /*040c*/ 	.byte	0x04, 0x1c
        /*040e*/ 	.short	(.L_83 - .L_82)


	//   ....[0]....
.L_82:
        /*0410*/ 	.word	0x0000c7f0


	//----- nvinfo : EIATTR_REQNTID
	.align		4
.L_83:
        /*0414*/ 	.byte	0x04, 0x10
        /*0416*/ 	.short	(.L_85 - .L_84)
.L_84:
        /*0418*/ 	.word	0x00000080
        /*041c*/ 	.word	0x00000001
        /*0420*/ 	.word	0x00000001


	//----- nvinfo : EIATTR_CRS_STACK_SIZE
	.align		4
.L_85:
        /*0424*/ 	.byte	0x04, 0x1e
        /*0426*/ 	.short	(.L_87 - .L_86)
.L_86:
        /*0428*/ 	.word	0x00000000


	//----- nvinfo : EIATTR_CBANK_PARAM_SIZE
	.align		4
.L_87:
        /*042c*/ 	.byte	0x03, 0x19
        /*042e*/ 	.short	0x0088


	//----- nvinfo : EIATTR_PARAM_CBANK
	.align		4
        /*0430*/ 	.byte	0x04, 0x0a
        /*0432*/ 	.short	(.L_89 - .L_88)
	.align		4
.L_88:
        /*0434*/ 	.word	index@(.nv.constant0.attn_fwd)
        /*0438*/ 	.short	0x0380
        /*043a*/ 	.short	0x0088


	//----- nvinfo : EIATTR_SW_WAR
	.align		4
.L_89:
        /*043c*/ 	.byte	0x04, 0x36
        /*043e*/ 	.short	(.L_91 - .L_90)
.L_90:
        /*0440*/ 	.word	0x00000008
.L_91:


//--------------------- .nv.compat                --------------------------
	.section	.nv.compat,"",@"SHT_CUDA_COMPAT_INFO"
	.align	4
        /*0000*/ 	.byte	0x02, 0x02, 0x02, 0x00, 0x02, 0x05, 0x05, 0x00, 0x02, 0x03, 0x00, 0x00, 0x02, 0x06, 0x01, 0x00


//--------------------- .nv.callgraph             --------------------------
	.section	.nv.callgraph,"",@"SHT_CUDA_CALLGRAPH"
	.align	4
	.sectionentsize	8
	.align		4
        /*0000*/ 	.word	0x00000000
	.align		4
        /*0004*/ 	.word	0xffffffff
	.align		4
        /*0008*/ 	.word	0x00000000
	.align		4
        /*000c*/ 	.word	0xfffffffe
	.align		4
        /*0010*/ 	.word	0x00000000
	.align		4
        /*0014*/ 	.word	0xfffffffd
	.align		4
        /*0018*/ 	.word	0x00000000
	.align		4
        /*001c*/ 	.word	0xfffffffc


//--------------------- .nv.constant4             --------------------------
	.section	.nv.constant4,"a",@progbits
	.align	8
	.align		8
.nv.constant4:
        /*0000*/ 	.dword	_$_str


//--------------------- .text.attn_fwd            --------------------------
	.section	.text.attn_fwd,"ax",@progbits
	.align	128
        .global         attn_fwd
        .type           attn_fwd,@function
        .size           attn_fwd,(.L_x_28 - attn_fwd)
        .other          attn_fwd,@"STO_CUDA_ENTRY STV_DEFAULT"
attn_fwd:
.text.attn_fwd:
[----:B------:R-:W0:Y:S01]  /*0000*/  LDC R1, c[0x0][0x37c] ;  /* 0x0000df00ff017b82 */ /* 0x000e220000000800 */
[----:B------:R-:W1:Y:S01]  /*0010*/  S2R R0, SR_TID.X ;  /* 0x0000000000007919 */ /* 0x000e620000002100 */
[----:B0-----:R-:W-:Y:S02]  /*0020*/  IADD3 R1, PT, PT, R1, -0x78, RZ ;  /* 0xffffff8801017810 */ /* 0x001fe40007ffe0ff */
[----:B-1----:R-:W-:-:S13]  /*0030*/  ISETP.GE.U32.AND P0, PT, R0, 0x20, PT ;  /* 0x000000200000780c */ /* 0x002fda0003f06070 */
[----:B------:R-:W-:Y:S05]  /*0040*/  @P0 BRA `(.L_x_0) ;  /* 0x0000000000b80947 */ /* 0x000fea0003800000 */
[----:B------:R-:W0:Y:S01]  /*0050*/  S2UR UR6, SR_CgaCtaId ;  /* 0x00000000000679c3 */ /* 0x000e220000008800 */
[----:B------:R-:W-:Y:S01]  /*0060*/  NOP ;  /* 0x0000000000007918 */ /* 0x000fe20000000000 */
[----:B------:R-:W-:Y:S02]  /*0070*/  UMOV UR4, 0x40 ;  /* 0x0000004000047882 */ /* 0x000fe40000000000 */
[----:B0-----:R-:W-:-:S09]  /*0080*/  ULEA UR4, UR6, UR4, 0x18 ;  /* 0x0000000406047291 */ /* 0x001fd2000f8ec0ff */
[----:B------:R-:W0:Y:S01]  /*0090*/  LDS.U8 R0, [UR4] ;  /* 0x00000004ff007984 */ /* 0x000e220008000000 */
[----:B------:R-:W-:Y:S02]  /*00a0*/  UMOV UR4, 0x400 ;  /* 0x0000040000047882 */ /* 0x000fe40000000000 */
[----:B------:R-:W-:Y:S01]  /*00b0*/  ULEA UR4, UR6, UR4, 0x18 ;  /* 0x0000000406047291 */ /* 0x000fe2000f8ec0ff */
[----:B0-----:R-:W-:-:S13]  /*00c0*/  ISETP.NE.AND P1, PT, R0, RZ, PT ;  /* 0x000000ff0000720c */ /* 0x001fda0003f25270 */
[----:B------:R-:W-:Y:S05]  /*00d0*/  @P1 BRA `(.L_x_1) ;  /* 0x00000000007c1947 */ /* 0x000fea0003800000 */
[----:B------:R-:W-:-:S13]  /*00e0*/  ELECT P1, URZ, PT ;  /* 0x0000000000ff782f */ /* 0x000fda0003820000 */
[----:B------:R-:W-:Y:S05]  /*00f0*/  @!P1 BRA `(.L_x_2) ;  /* 0x0000000000849947 */ /* 0x000fea0003800000 */
[----:B------:R-:W-:Y:S01]  /*0100*/  UMOV UR5, 0x8 ;  /* 0x0000000800057882 */ /* 0x000fe20000000000 */
[----:B------:R-:W-:Y:S01]  /*0110*/  HFMA2 R4, -RZ, RZ, 0, 5.9604644775390625e-08 ;  /* 0x00000001ff047431 */ /* 0x000fe200000001ff */
[----:B------:R-:W-:-:S03]  /*0120*/  MOV R5, 0xff ;  /* 0x000000ff00057802 */ /* 0x000fc60000000f00 */
[----:B------:R-:W-:Y:S04]  /*0130*/  DEPBAR.LE SB0, 0x36 ;  /* 0x00008d800000791a */ /* 0x000fe80000000000 */
[----:B------:R-:W0:Y:S02]  /*0140*/  UTCATOMSWS.FIND_AND_SET.ALIGN UP0, UR5, UR5 ;  /* 0x00000005000575e3 */ /* 0x000e240008000800 */
[----:B0-----:R-:W-:-:S04]  /*0150*/  PLOP3.LUT P1, PT, PT, PT, UP0, 0x80, 0x8 ;  /* 0x000000000008781c */ /* 0x001fc80003f2f008 */
[----:B------:R-:W-:-:S04]  /*0160*/  SEL R0, RZ, 0xffffffff, !P1 ;  /* 0xffffffffff007807 */ /* 0x000fc80004800000 */
[----:B------:R-:W-:Y:S02]  /*0170*/  ISETP.NE.AND P1, PT, R0, RZ, PT ;  /* 0x000000ff0000720c */ /* 0x000fe40003f25270 */
[----:B------:R-:W-:-:S11]  /*0180*/  MOV R0, UR5 ;  /* 0x0000000500007c02 */ /* 0x000fd60008000f00 */
[----:B------:R-:W-:Y:S05]  /*0190*/  @P1 BRA `(.L_x_3) ;  /* 0x0000000000241947 */ /* 0x000fea0003800000 */
.L_x_4:
[----:B------:R-:W-:Y:S05]  /*01a0*/  NANOSLEEP 0x64 ;  /* 0x000000640000795d */ /* 0x000fea0003800000 */
[----:B------:R-:W-:-:S05]  /*01b0*/  UMOV UR5, 0x8 ;  /* 0x0000000800057882 */ /* 0x000fca0000000000 */
[----:B------:R-:W-:Y:S04]  /*01c0*/  DEPBAR.LE SB0, 0x36 ;  /* 0x00008d800000791a */ /* 0x000fe80000000000 */
[----:B------:R-:W0:Y:S02]  /*01d0*/  UTCATOMSWS.FIND_AND_SET.ALIGN UP0, UR5, UR5 ;  /* 0x00000005000575e3 */ /* 0x000e240008000800 */
[----:B0-----:R-:W-:-:S04]  /*01e0*/  PLOP3.LUT P1, PT, PT, PT, UP0, 0x80, 0x8 ;  /* 0x000000000008781c */ /* 0x001fc80003f2f008 */
[----:B------:R-:W-:-:S04]  /*01f0*/  SEL R0, RZ, 0xffffffff, !P1 ;  /* 0xffffffffff007807 */ /* 0x000fc80004800000 */
[----:B------:R-:W-:Y:S02]  /*0200*/  ISETP.NE.AND P1, PT, R0, RZ, PT ;  /* 0x000000ff0000720c */ /* 0x000fe40003f25270 */
[----:B------:R-:W-:-:S11]  /*0210*/  MOV R0, UR5 ;  /* 0x0000000500007c02 */ /* 0x000fd60008000f00 */
[----:B------:R-:W-:Y:S05]  /*0220*/  @!P1 BRA `(.L_x_4) ;  /* 0xfffffffc00dc9947 */ /* 0x000fea000383ffff */
.L_x_3:
[----:B------:R-:W-:Y:S01]  /*0230*/  IADD3 R3, PT, PT, R0, 0x10, RZ ;  /* 0x0000001000037810 */ /* 0x000fe20007ffe0ff */
[----:B------:R-:W-:Y:S01]  /*0240*/  UMOV UR5, 0x50 ;  /* 0x0000005000057882 */ /* 0x000fe20000000000 */
[----:B------:R-:W-:Y:S01]  /*0250*/  SHF.L.U32 R2, R5, R0, RZ ;  /* 0x0000000005027219 */ /* 0x000fe200000006ff */
[----:B------:R-:W-:Y:S01]  /*0260*/  ULEA UR5, UR6, UR5, 0x18 ;  /* 0x0000000506057291 */ /* 0x000fe2000f8ec0ff */
[----:B------:R-:W-:Y:S02]  /*0270*/  SHF.L.U32 R3, R4, R3, RZ ;  /* 0x0000000304037219 */ /* 0x000fe400000006ff */
[----:B------:R-:W-:Y:S02]  /*0280*/  SHF.L.U32 R0, R0, 0x5, RZ ;  /* 0x0000000500007819 */ /* 0x000fe400000006ff */
[----:B------:R-:W-:-:S05]  /*0290*/  LOP3.LUT R2, R3, R2, RZ, 0xfc, !PT ;  /* 0x0000000203027212 */ /* 0x000fca00078efcff */
[----:B------:R0:W-:Y:S04]  /*02a0*/  ATOMS.OR RZ, [UR5], R2 ;  /* 0x00000002ffff798c */ /* 0x0001e8000b000005 */
[----:B------:R0:W-:Y:S01]  /*02b0*/  STS [UR4], R0 ;  /* 0x00000000ff007988 */ /* 0x0001e20008000804 */
[----:B------:R-:W-:Y:S05]  /*02c0*/  BRA `(.L_x_2) ;  /* 0x0000000000107947 */ /* 0x000fea0003800000 */
.L_x_1:
[----:B------:R-:W-:Y:S02]  /*02d0*/  MOV R0, 0xffffffff ;  /* 0xffffffff00007802 */ /* 0x000fe40000000f00 */
[----:B------:R-:W-:-:S03]  /*02e0*/  MOV R2, 0x310 ;  /* 0x0000031000027802 */ /* 0x000fc60000000f00 */
[----:B------:R0:W-:Y:S04]  /*02f0*/  STS [UR4], R0 ;  /* 0x00000000ff007988 */ /* 0x0001e80008000804 */
[----:B0-----:R-:W-:Y:S05]  /*0300*/  CALL.REL.NOINC `($__internal_1_$__cuda_sm10x_tcgen05_guardrail_trap_phase_invalid_during_alloc) ;  /* 0x000000c400787944 */ /* 0x001fea0003c00000 */
.L_x_2:
[----:B------:R-:W-:Y:S05]  /*0310*/  WARPSYNC.ALL ;  /* 0x0000000000007948 */ /* 0x000fea0003800000 */
[----:B------:R-:W-:Y:S01]  /*0320*/  NOP ;  /* 0x0000000000007918 */ /* 0x000fe20000000000 */
.L_x_0:
[----:B------:R-:W1:Y:S01]  /*0330*/  S2R R78, SR_TID.X ;  /* 0x00000000004e7919 */ /* 0x000e620000002100 */
[----:B------:R-:W2:Y:S01]  /*0340*/  S2UR UR12, SR_CTAID.Y ;  /* 0x00000000000c79c3 */ /* 0x000ea20000002600 */
[----:B------:R-:W2:Y:S01]  /*0350*/  LDCU.64 UR4, c[0x0][0x3b0] ;  /* 0x00007600ff0477ac */ /* 0x000ea20008000a00 */
[----:B------:R-:W3:Y:S01]  /*0360*/  S2R R3, SR_CTAID.X ;  /* 0x0000000000037919 */ /* 0x000ee20000002500 */
[----:B------:R-:W-:Y:S01]  /*0370*/  UMOV UR13, 0x400 ;  /* 0x00000400000d7882 */ /* 0x000fe20000000000 */
[----:B------:R-:W4:Y:S04]  /*0380*/  LDCU.64 UR30, c[0x0][0x358] ;  /* 0x00006b00ff1e77ac */ /* 0x000f280008000a00 */
[----:B------:R-:W0:Y:S08]  /*0390*/  LDC.64 R4, c[0x0][0x380] ;  /* 0x0000e000ff047b82 */ /* 0x000e300000000a00 */
[----:B------:R-:W0:Y:S08]  /*03a0*/  LDC R67, c[0x0][0x3b8] ;  /* 0x0000ee00ff437b82 */ /* 0x000e300000000800 */
[----:B------:R-:W0:Y:S01]  /*03b0*/  S2UR UR6, SR_CgaCtaId ;  /* 0x00000000000679c3 */ /* 0x000e220000008800 */
[----:B--2---:R-:W-:-:S04]  /*03c0*/  UIMAD UR4, UR12, UR4, URZ ;  /* 0x000000040c0472a4 */ /* 0x004fc8000f8e02ff */
[----:B------:R-:W-:Y:S01]  /*03d0*/  USHF.L.U32 UR7, UR4, 0x1, URZ ;  /* 0x0000000104077899 */ /* 0x000fe200080006ff */
[----:B-1----:R-:W-:-:S04]  /*03e0*/  LOP3.LUT R134, R78, 0x7f, RZ, 0xc0, !PT ;  /* 0x0000007f4e867812 */ /* 0x002fc800078ec0ff */
[----:B0--3--:R-:W-:-:S05]  /*03f0*/  LEA R0, R3, R134, 0x7 ;  /* 0x0000008603007211 */ /* 0x009fca00078e38ff */
[----:B------:R-:W-:Y:S01]  /*0400*/  IMAD R0, R0, UR5, RZ ;  /* 0x0000000500007c24 */ /* 0x000fe2000f8e02ff */
[----:B------:R-:W-:Y:S01]  /*0410*/  UIMAD.WIDE UR4, UR4, 0x2, URZ ;  /* 0x00000002040478a5 */ /* 0x000fe2000f8e02ff */
[C---:B------:R-:W-:Y:S01]  /*0420*/  IMAD R21, R67.reuse, 0x22, RZ ;  /* 0x0000002243157824 */ /* 0x040fe200078e02ff */
[C---:B------:R-:W-:Y:S02]  /*0430*/  SHF.L.U32 R11, R67.reuse, 0x3, RZ ;  /* 0x00000003430b7819 */ /* 0x040fe400000006ff */
[C---:B------:R-:W-:Y:S01]  /*0440*/  SHF.L.U32 R3, R0.reuse, 0x1, RZ ;  /* 0x0000000100037819 */ /* 0x040fe200000006ff */
[----:B------:R-:W-:Y:S01]  /*0450*/  IMAD.HI R0, R0, 0x2, RZ ;  /* 0x0000000200007827 */ /* 0x000fe200078e02ff */
[----:B------:R-:W-:Y:S01]  /*0460*/  SHF.L.U32 R37, R67, 0x4, RZ ;  /* 0x0000000443257819 */ /* 0x000fe200000006ff */
[----:B------:R-:W-:Y:S01]  /*0470*/  ULEA UR13, UR6, UR13, 0x18 ;  /* 0x0000000d060d7291 */ /* 0x000fe2000f8ec0ff */
[----:B------:R-:W-:Y:S01]  /*0480*/  BAR.SYNC.DEFER_BLOCKING 0x0 ;  /* 0x0000000000007b1d */ /* 0x000fe20000010000 */
[----:B------:R-:W-:Y:S01]  /*0490*/  IADD3 R2, P1, P2, R3, UR7, R4 ;  /* 0x0000000703027c10 */ /* 0x000fe2000fa3e004 */
[----:B------:R-:W-:-:S02]  /*04a0*/  IMAD R29, R67, 0xc, RZ ;  /* 0x0000000c431d7824 */ /* 0x000fc400078e02ff */
[C---:B------:R-:W-:Y:S01]  /*04b0*/  IMAD R53, R67.reuse, 0x18, RZ ;  /* 0x0000001843357824 */ /* 0x040fe200078e02ff */
[----:B------:R-:W-:Y:S01]  /*04c0*/  IADD3.X R3, PT, PT, R0, UR5, R5, P1, P2 ;  /* 0x0000000500037c10 */ /* 0x000fe20008fe4405 */
[C---:B------:R-:W-:Y:S01]  /*04d0*/  IMAD R17, R67.reuse, 0x6, RZ ;  /* 0x0000000643117824 */ /* 0x040fe200078e02ff */
[CC--:B------:R-:W-:Y:S01]  /*04e0*/  LEA R20, P6, R67.reuse, R2.reuse, 0x4 ;  /* 0x0000000243147211 */ /* 0x0c0fe200078c20ff */
[C---:B------:R-:W-:Y:S01]  /*04f0*/  IMAD R79, R67.reuse, 0x30, RZ ;  /* 0x00000030434f7824 */ /* 0x040fe200078e02ff */
[CC--:B------:R-:W-:Y:S01]  /*0500*/  LEA R36, P5, R67.reuse, R2.reuse, 0x5 ;  /* 0x0000000243247211 */ /* 0x0c0fe200078a28ff */
[----:B------:R-:W-:Y:S01]  /*0510*/  IMAD R25, R67, 0xa, RZ ;  /* 0x0000000a43197824 */ /* 0x000fe200078e02ff */
[-C--:B------:R-:W-:Y:S01]  /*0520*/  IADD3 R38, P3, PT, R21, R2.reuse, RZ ;  /* 0x0000000215267210 */ /* 0x080fe20007f7e0ff */
[----:B------:R-:W-:Y:S01]  /*0530*/  IMAD R33, R67, 0xe, RZ ;  /* 0x0000000e43217824 */ /* 0x000fe200078e02ff */
[-C--:B------:R-:W-:Y:S01]  /*0540*/  LEA.HI.X.SX32 R21, R11, R3.reuse, 0x1, P6 ;  /* 0x000000030b157211 */ /* 0x080fe200030f0eff */
[----:B------:R-:W-:Y:S01]  /*0550*/  IMAD R41, R67, 0x12, RZ ;  /* 0x0000001243297824 */ /* 0x000fe200078e02ff */
[----:B------:R-:W-:Y:S01]  /*0560*/  LEA.HI.X.SX32 R37, R37, R3, 0x1, P5 ;  /* 0x0000000325257211 */ /* 0x000fe200028f0eff */
[----:B------:R-:W-:Y:S01]  /*0570*/  IMAD R45, R67, 0x14, RZ ;  /* 0x00000014432d7824 */ /* 0x000fe200078e02ff */
[-C--:B------:R-:W-:Y:S01]  /*0580*/  IADD3 R16, P6, PT, R29, R2.reuse, RZ ;  /* 0x000000021d107210 */ /* 0x080fe20007fde0ff */
[----:B------:R-:W-:Y:S01]  /*0590*/  IMAD R49, R67, 0x16, RZ ;  /* 0x0000001643317824 */ /* 0x000fe200078e02ff */
[-C--:B------:R-:W-:Y:S01]  /*05a0*/  IADD3 R28, P5, PT, R53, R2.reuse, RZ ;  /* 0x00000002351c7210 */ /* 0x080fe20007fbe0ff */
[C---:B------:R-:W-:Y:S01]  /*05b0*/  IMAD R27, R67.reuse, 0xb, RZ ;  /* 0x0000000b431b7824 */ /* 0x040fe200078e02ff */
[C---:B------:R-:W-:Y:S01]  /*05c0*/  SHF.L.U32 R9, R67.reuse, 0x1, RZ ;  /* 0x0000000143097819 */ /* 0x040fe200000006ff */
[----:B------:R-:W-:Y:S01]  /*05d0*/  IMAD R57, R67, 0x1a, RZ ;  /* 0x0000001a43397824 */ /* 0x000fe200078e02ff */
[----:B------:R-:W-:Y:S01]  /*05e0*/  IADD3 R10, P1, PT, R17, R2, RZ ;  /* 0x00000002110a7210 */ /* 0x000fe20007f3e0ff */
[----:B------:R-:W0:Y:S01]  /*05f0*/  LDS R76, [UR13] ;  /* 0x0000000dff4c7984 */ /* 0x000e220008000800 */
[C---:B------:R-:W-:Y:S01]  /*0600*/  LEA R7, R67.reuse, R67, 0x1 ;  /* 0x0000004343077211 */ /* 0x040fe200078e08ff */
[----:B------:R-:W-:Y:S01]  /*0610*/  IMAD R61, R67, 0x1c, RZ ;  /* 0x0000001c433d7824 */ /* 0x000fe200078e02ff */
[-C--:B------:R-:W-:Y:S01]  /*0620*/  LEA.HI.X.SX32 R17, R17, R3.reuse, 0x1, P6 ;  /* 0x0000000311117211 */ /* 0x080fe200030f0eff */
[----:B------:R-:W-:Y:S01]  /*0630*/  BAR.SYNC.DEFER_BLOCKING 0x0 ;  /* 0x0000000000007b1d */ /* 0x000fe20000010000 */
[----:B------:R-:W-:-:S02]  /*0640*/  LEA.HI.X.SX32 R29, R29, R3, 0x1, P5 ;  /* 0x000000031d1d7211 */ /* 0x000fc400028f0eff */
[-C--:B------:R-:W-:Y:S02]  /*0650*/  IADD3 R52, P4, PT, R79, R2.reuse, RZ ;  /* 0x000000024f347210 */ /* 0x080fe40007f9e0ff */
[-C--:B------:R-:W-:Y:S01]  /*0660*/  IADD3 R6, P6, PT, R9, R2.reuse, RZ ;  /* 0x0000000209067210 */ /* 0x080fe20007fde0ff */
[C---:B------:R-:W-:Y:S01]  /*0670*/  IMAD R65, R67.reuse, 0x1e, RZ ;  /* 0x0000001e43417824 */ /* 0x040fe200078e02ff */
[CC--:B------:R-:W-:Y:S01]  /*0680*/  LEA R8, P5, R67.reuse, R2.reuse, 0x2 ;  /* 0x0000000243087211 */ /* 0x0c0fe200078a10ff */
[----:B------:R-:W-:Y:S01]  /*0690*/  IMAD R63, R67, 0x24, RZ ;  /* 0x00000024433f7824 */ /* 0x000fe200078e02ff */
[-C--:B------:R-:W-:Y:S01]  /*06a0*/  LEA.HI.X.SX32 R11, R7, R3.reuse, 0x1, P1 ;  /* 0x00000003070b7211 */ /* 0x080fe200008f0eff */
[----:B------:R-:W-:Y:S01]  /*06b0*/  IMAD R31, R67, 0xd, RZ ;  /* 0x0000000d431f7824 */ /* 0x000fe200078e02ff */
[-C--:B------:R-:W-:Y:S01]  /*06c0*/  LEA.HI.X.SX32 R53, R53, R3.reuse, 0x1, P4 ;  /* 0x0000000335357211 */ /* 0x080fe200020f0eff */
[C---:B------:R-:W-:Y:S01]  /*06d0*/  IMAD R69, R67.reuse, 0x26, RZ ;  /* 0x0000002643457824 */ /* 0x040fe200078e02ff */
[CC--:B------:R-:W-:Y:S01]  /*06e0*/  LEA.HI.X.SX32 R7, R67.reuse, R3.reuse, 0x1, P6 ;  /* 0x0000000343077211 */ /* 0x0c0fe200030f0eff */
[----:B------:R-:W-:Y:S01]  /*06f0*/  IMAD R71, R67, 0x28, RZ ;  /* 0x0000002843477824 */ /* 0x000fe200078e02ff */
[----:B------:R-:W-:Y:S01]  /*0700*/  LEA.HI.X.SX32 R9, R9, R3, 0x1, P5 ;  /* 0x0000000309097211 */ /* 0x000fe200028f0eff */
[C---:B------:R-:W-:Y:S01]  /*0710*/  IMAD R73, R67.reuse, 0x2a, RZ ;  /* 0x0000002a43497824 */ /* 0x040fe200078e02ff */
[C---:B------:R-:W-:Y:S01]  /*0720*/  SHF.L.U32 R13, R67.reuse, 0x2, RZ ;  /* 0x00000002430d7819 */ /* 0x040fe200000006ff */
[C---:B------:R-:W-:Y:S01]  /*0730*/  IMAD R75, R67.reuse, 0x2c, RZ ;  /* 0x0000002c434b7824 */ /* 0x040fe200078e02ff */
[CC--:B------:R-:W-:Y:S01]  /*0740*/  LEA R15, R67.reuse, R67.reuse, 0x2 ;  /* 0x00000043430f7211 */ /* 0x0c0fe200078e10ff */
[C---:B------:R-:W-:Y:S01]  /*0750*/  IMAD R77, R67.reuse, 0x2e, RZ ;  /* 0x0000002e434d7824 */ /* 0x040fe200078e02ff */
[C---:B------:R-:W-:Y:S01]  /*0760*/  LEA R19, R67.reuse, -R67, 0x3 ;  /* 0x8000004343137211 */ /* 0x040fe200078e18ff */
[C---:B------:R-:W-:Y:S01]  /*0770*/  IMAD R81, R67.reuse, 0x32, RZ ;  /* 0x0000003243517824 */ /* 0x040fe200078e02ff */
[CC--:B------:R-:W-:Y:S01]  /*0780*/  LEA R12, P4, R67.reuse, R2.reuse, 0x3 ;  /* 0x00000002430c7211 */ /* 0x0c0fe200078818ff */
[----:B------:R-:W-:Y:S01]  /*0790*/  IMAD R43, R67, 0x13, RZ ;  /* 0x00000013432b7824 */ /* 0x000fe200078e02ff */
[-C--:B------:R-:W-:Y:S01]  /*07a0*/  IADD3 R14, P6, PT, R25, R2.reuse, RZ ;  /* 0x00000002190e7210 */ /* 0x080fe20007fde0ff */
[----:B------:R-:W-:Y:S01]  /*07b0*/  IMAD R47, R67, 0x15, RZ ;  /* 0x00000015432f7824 */ /* 0x000fe200078e02ff */
[-C--:B------:R-:W-:Y:S01]  /*07c0*/  IADD3 R18, P5, PT, R33, R2.reuse, RZ ;  /* 0x0000000221127210 */ /* 0x080fe20007fbe0ff */
[----:B------:R-:W-:Y:S01]  /*07d0*/  IMAD R51, R67, 0x17, RZ ;  /* 0x0000001743337824 */ /* 0x000fe200078e02ff */
[-C--:B------:R-:W-:Y:S01]  /*07e0*/  LEA.HI.X.SX32 R13, R13, R3.reuse, 0x1, P4 ;  /* 0x000000030d0d7211 */ /* 0x080fe200020f0eff */
[----:B------:R-:W-:Y:S01]  /*07f0*/  IMAD R55, R67, 0x19, RZ ;  /* 0x0000001943377824 */ /* 0x000fe200078e02ff */
[-C--:B------:R-:W-:Y:S01]  /*0800*/  LEA.HI.X.SX32 R15, R15, R3.reuse, 0x1, P6 ;  /* 0x000000030f0f7211 */ /* 0x080fe200030f0eff */
[----:B------:R-:W-:Y:S01]  /*0810*/  IMAD R83, R67, 0x34, RZ ;  /* 0x0000003443537824 */ /* 0x000fe200078e02ff */
[----:B------:R-:W-:Y:S01]  /*0820*/  LEA.HI.X.SX32 R19, R19, R3, 0x1, P5 ;  /* 0x0000000313137211 */ /* 0x000fe200028f0eff */
[C---:B------:R-:W-:Y:S01]  /*0830*/  IMAD R85, R67.reuse, 0x36, RZ ;  /* 0x0000003643557824 */ /* 0x040fe200078e02ff */
[C---:B------:R-:W-:Y:S01]  /*0840*/  LEA R23, R67.reuse, R67, 0x3 ;  /* 0x0000004343177211 */ /* 0x040fe200078e18ff */
[----:B------:R-:W-:Y:S01]  /*0850*/  IMAD R87, R67, 0x38, RZ ;  /* 0x0000003843577824 */ /* 0x000fe200078e02ff */
[-C--:B------:R-:W-:Y:S01]  /*0860*/  IADD3 R22, P4, PT, R41, R2.reuse, RZ ;  /* 0x0000000229167210 */ /* 0x080fe20007f9e0ff */
[----:B------:R-:W-:Y:S01]  /*0870*/  IMAD R89, R67, 0x3a, RZ ;  /* 0x0000003a43597824 */ /* 0x000fe200078e02ff */
[-C--:B------:R-:W-:Y:S01]  /*0880*/  IADD3 R24, P6, PT, R45, R2.reuse, RZ ;  /* 0x000000022d187210 */ /* 0x080fe20007fde0ff */
[----:B------:R-:W-:Y:S01]  /*0890*/  IMAD R91, R67, 0x3c, RZ ;  /* 0x0000003c435b7824 */ /* 0x000fe200078e02ff */
[----:B------:R-:W-:Y:S01]  /*08a0*/  IADD3 R26, P5, PT, R49, R2, RZ ;  /* 0x00000002311a7210 */ /* 0x000fe20007fbe0ff */
[----:B------:R-:W-:Y:S01]  /*08b0*/  IMAD R93, R67, 0x3e, RZ ;  /* 0x0000003e435d7824 */ /* 0x000fe200078e02ff */
[-C--:B------:R-:W-:Y:S01]  /*08c0*/  LEA.HI.X.SX32 R23, R23, R3.reuse, 0x1, P4 ;  /* 0x0000000317177211 */ /* 0x080fe200020f0eff */
[----:B----4-:R-:W5:Y:S01]  /*08d0*/  LDG.E.U16 R5, desc[UR30][R2.64] ;  /* 0x0000001e02057981 */ /* 0x010f62000c1e1500 */
[-C--:B------:R-:W-:Y:S01]  /*08e0*/  LEA.HI.X.SX32 R25, R25, R3.reuse, 0x1, P6 ;  /* 0x0000000319197211 */ /* 0x080fe200030f0eff */
[----:B------:R-:W-:Y:S01]  /*08f0*/  IMAD R59, R67, 0x1b, RZ ;  /* 0x0000001b433b7824 */ /* 0x000fe200078e02ff */
[----:B------:R-:W-:Y:S01]  /*0900*/  LEA.HI.X.SX32 R27, R27, R3, 0x1, P5 ;  /* 0x000000031b1b7211 */ /* 0x000fe200028f0eff */
[----:B------:R-:W1:Y:S01]  /*0910*/  LDCU UR4, c[0x0][0x3c8] ;  /* 0x00007900ff0477ac */ /* 0x000e620008000800 */
[CC--:B------:R-:W-:Y:S01]  /*0920*/  LEA R35, R67.reuse, -R67.reuse, 0x4 ;  /* 0x8000004343237211 */ /* 0x0c0fe200078e20ff */
[----:B------:R2:W5:Y:S01]  /*0930*/  LDG.E.U16 R74, desc[UR30][R18.64] ;  /* 0x0000001e124a7981 */ /* 0x000562000c1e1500 */
[----:B------:R-:W-:-:S02]  /*0940*/  LEA R39, R67, R67, 0x4 ;  /* 0x0000004343277211 */ /* 0x000fc400078e20ff */
[-C--:B------:R-:W-:Y:S01]  /*0950*/  IADD3 R40, P2, PT, R63, R2.reuse, RZ ;  /* 0x000000023f287210 */ /* 0x080fe20007f5e0ff */
[----:B------:R-:W5:Y:S01]  /*0960*/  LDG.E.U16 R68, desc[UR30][R6.64] ;  /* 0x0000001e06447981 */ /* 0x000f62000c1e1500 */
[-C--:B------:R-:W-:Y:S02]  /*0970*/  IADD3 R30, P4, PT, R57, R2.reuse, RZ ;  /* 0x00000002391e7210 */ /* 0x080fe40007f9e0ff */
[-C--:B------:R-:W-:Y:S01]  /*0980*/  IADD3 R32, P6, PT, R61, R2.reuse, RZ ;  /* 0x000000023d207210 */ /* 0x080fe20007fde0ff */
[----:B------:R-:W5:Y:S01]  /*0990*/  LDG.E.U16 R70, desc[UR30][R10.64] ;  /* 0x0000001e0a467981 */ /* 0x000f62000c1e1500 */
[----:B------:R-:W-:Y:S01]  /*09a0*/  IADD3 R34, P5, PT, R65, R2, RZ ;  /* 0x0000000241227210 */ /* 0x000fe20007fbe0ff */
[----:B--2---:R-:W2:Y:S01]  /*09b0*/  LDC.64 R18, c[0x0][0x388] ;  /* 0x0000e200ff127b82 */ /* 0x004ea20000000a00 */
[-C--:B------:R-:W-:Y:S01]  /*09c0*/  LEA.HI.X.SX32 R31, R31, R3.reuse, 0x1, P4 ;  /* 0x000000031f1f7211 */ /* 0x080fe200020f0eff */
[----:B------:R3:W5:Y:S01]  /*09d0*/  LDG.E.U16 R17, desc[UR30][R16.64] ;  /* 0x0000001e10117981 */ /* 0x000762000c1e1500 */
[----:B------:R-:W-:-:S02]  /*09e0*/  LEA.HI.X.SX32 R33, R33, R3, 0x1, P6 ;  /* 0x0000000321217211 */ /* 0x000fc400030f0eff */
[-C--:B------:R-:W-:Y:S01]  /*09f0*/  LEA.HI.X.SX32 R35, R35, R3.reuse, 0x1, P5 ;  /* 0x0000000323237211 */ /* 0x080fe200028f0eff */
[----:B------:R-:W5:Y:S01]  /*0a00*/  LDG.E.U16 R72, desc[UR30][R14.64] ;  /* 0x0000001e0e487981 */ /* 0x000f62000c1e1500 */
[-C--:B------:R-:W-:Y:S02]  /*0a10*/  LEA.HI.X.SX32 R39, R39, R3.reuse, 0x1, P3 ;  /* 0x0000000327277211 */ /* 0x080fe400018f0eff */
[----:B------:R-:W-:Y:S01]  /*0a20*/  LEA.HI.X.SX32 R41, R41, R3, 0x1, P2 ;  /* 0x0000000329297211 */ /* 0x000fe200010f0eff */
[----:B------:R-:W5:Y:S01]  /*0a30*/  LDG.E.U16 R21, desc[UR30][R20.64] ;  /* 0x0000001e14157981 */ /* 0x000f62000c1e1500 */
[-C--:B------:R-:W-:Y:S02]  /*0a40*/  IADD3 R42, P1, PT, R69, R2.reuse, RZ ;  /* 0x00000002452a7210 */ /* 0x080fe40007f3e0ff */
[-C--:B------:R-:W-:Y:S01]  /*0a50*/  IADD3 R44, P4, PT, R71, R2.reuse, RZ ;  /* 0x00000002472c7210 */ /* 0x080fe20007f9e0ff */
[----:B------:R4:W5:Y:S01]  /*0a60*/  LDG.E.U16 R69, desc[UR30][R8.64] ;  /* 0x0000001e08457981 */ /* 0x000962000c1e1500 */
[----:B------:R-:W-:-:S02]  /*0a70*/  IADD3 R46, P6, PT, R73, R2, RZ ;  /* 0x00000002492e7210 */ /* 0x000fc40007fde0ff */
[-C--:B------:R-:W-:Y:S01]  /*0a80*/  IADD3 R48, P5, PT, R75, R2.reuse, RZ ;  /* 0x000000024b307210 */ /* 0x080fe20007fbe0ff */
[----:B------:R0:W5:Y:S01]  /*0a90*/  LDG.E.U16 R71, desc[UR30][R12.64] ;  /* 0x0000001e0c477981 */ /* 0x000162000c1e1500 */
[-C--:B------:R-:W-:Y:S02]  /*0aa0*/  IADD3 R50, P3, PT, R77, R2.reuse, RZ ;  /* 0x000000024d327210 */ /* 0x080fe40007f7e0ff */
[----:B------:R-:W-:Y:S01]  /*0ab0*/  IADD3 R54, P2, PT, R81, R2, RZ ;  /* 0x0000000251367210 */ /* 0x000fe20007f5e0ff */
[----:B------:R0:W5:Y:S01]  /*0ac0*/  LDG.E.U16 R23, desc[UR30][R22.64] ;  /* 0x0000001e16177981 */ /* 0x000162000c1e1500 */
[-C--:B------:R-:W-:Y:S02]  /*0ad0*/  LEA.HI.X.SX32 R43, R43, R3.reuse, 0x1, P1 ;  /* 0x000000032b2b7211 */ /* 0x080fe400008f0eff */
[-C--:B------:R-:W-:Y:S01]  /*0ae0*/  LEA.HI.X.SX32 R45, R45, R3.reuse, 0x1, P4 ;  /* 0x000000032d2d7211 */ /* 0x080fe200020f0eff */
[----:B------:R0:W5:Y:S01]  /*0af0*/  LDG.E.U16 R25, desc[UR30][R24.64] ;  /* 0x0000001e18197981 */ /* 0x000162000c1e1500 */
[----:B------:R-:W-:-:S02]  /*0b00*/  LEA.HI.X.SX32 R47, R47, R3, 0x1, P6 ;  /* 0x000000032f2f7211 */ /* 0x000fc400030f0eff */
[-C--:B------:R-:W-:Y:S01]  /*0b10*/  LEA.HI.X.SX32 R49, R49, R3.reuse, 0x1, P5 ;  /* 0x0000000331317211 */ /* 0x080fe200028f0eff */
[----:B------:R0:W5:Y:S01]  /*0b20*/  LDG.E.U16 R37, desc[UR30][R36.64] ;  /* 0x0000001e24257981 */ /* 0x000162000c1e1500 */
[-C--:B------:R-:W-:Y:S02]  /*0b30*/  LEA.HI.X.SX32 R51, R51, R3.reuse, 0x1, P3 ;  /* 0x0000000333337211 */ /* 0x080fe400018f0eff */
[----:B------:R-:W-:Y:S01]  /*0b40*/  LEA.HI.X.SX32 R55, R55, R3, 0x1, P2 ;  /* 0x0000000337377211 */ /* 0x000fe200010f0eff */
[----:B------:R0:W5:Y:S01]  /*0b50*/  LDG.E.U16 R29, desc[UR30][R28.64] ;  /* 0x0000001e1c1d7981 */ /* 0x000162000c1e1500 */
        /* <DEDUP_REMOVED lines=8> */
[C---:B------:R-:W-:Y:S01]  /*0be0*/  IMAD R2, R67.reuse, 0x1d, RZ ;  /* 0x0000001d43027824 */ /* 0x040fe200078e02ff */
[----:B------:R-:W-:Y:S01]  /*0bf0*/  LEA R67, R67, -R67, 0x5 ;  /* 0x8000004343437211 */ /* 0x000fe200078e28ff */
        /* <DEDUP_REMOVED lines=10> */
[----:B------:R-:W2:Y:S01]  /*0ca0*/  LDC.64 R2, c[0x0][0x3c0] ;  /* 0x0000f000ff027b82 */ /* 0x000ea20000000a00 */
[----:B------:R-:W-:Y:S02]  /*0cb0*/  SHF.R.U32.HI R4, RZ, 0x5, R78 ;  /* 0x00000005ff047819 */ /* 0x000fe4000001164e */
[----:B------:R-:W-:Y:S01]  /*0cc0*/  LOP3.LUT R0, R78, 0x1f, RZ, 0xc0, !PT ;  /* 0x0000001f4e007812 */ /* 0x000fe200078ec0ff */
[----:B------:R2:W5:Y:S01]  /*0cd0*/  LDG.E.U16 R41, desc[UR30][R40.64] ;  /* 0x0000001e28297981 */ /* 0x000562000c1e1500 */
[----:B------:R-:W-:-:S03]  /*0ce0*/  SGXT.U32 R4, R4, 0x2 ;  /* 0x000000020404781a */ /* 0x000fc60000000000 */
[----:B-1----:R-:W-:Y:S01]  /*0cf0*/  IMAD R0, R0, UR4, RZ ;  /* 0x0000000400007c24 */ /* 0x002fe2000f8e02ff */
[----:B---3--:R-:W-:Y:S01]  /*0d00*/  LOP3.LUT R16, R78, 0x40, RZ, 0xc0, !PT ;  /* 0x000000404e107812 */ /* 0x008fe200078ec0ff */
[----:B------:R1:W5:Y:S01]  /*0d10*/  LDG.E.U16 R42, desc[UR30][R42.64] ;  /* 0x0000001e2a2a7981 */ /* 0x000362000c1e1500 */
[----:B0-----:R-:W-:-:S03]  /*0d20*/  R2UR UR14, R76 ;  /* 0x000000004c0e72ca */ /* 0x001fc600000e0000 */
[----:B------:R1:W5:Y:S04]  /*0d30*/  LDG.E.U16 R45, desc[UR30][R44.64] ;  /* 0x0000001e2c2d7981 */ /* 0x000368000c1e1500 */
[----:B------:R1:W5:Y:S04]  /*0d40*/  LDG.E.U16 R46, desc[UR30][R46.64] ;  /* 0x0000001e2e2e7981 */ /* 0x000368000c1e1500 */
[----:B------:R1:W5:Y:S01]  /*0d50*/  LDG.E.U16 R49, desc[UR30][R48.64] ;  /* 0x0000001e30317981 */ /* 0x000362000c1e1500 */
[----:B--2---:R-:W-:Y:S01]  /*0d60*/  IMAD R6, R4, R3, RZ ;  /* 0x0000000304067224 */ /* 0x004fe200078e02ff */
[----:B------:R-:W-:Y:S01]  /*0d70*/  SHF.R.U32.HI R4, RZ, 0x5, R78 ;  /* 0x00000005ff047819 */ /* 0x000fe2000001164e */
[----:B------:R-:W-:Y:S01]  /*0d80*/  IMAD R2, R2, UR12, RZ ;  /* 0x0000000c02027c24 */ /* 0x000fe2000f8e02ff */
[----:B------:R1:W5:Y:S02]  /*0d90*/  LDG.E.U16 R50, desc[UR30][R50.64] ;  /* 0x0000001e32327981 */ /* 0x000364000c1e1500 */
[----:B----4-:R-:W-:-:S02]  /*0da0*/  LEA R8, R3, R6, 0x2 ;  /* 0x0000000603087211 */ /* 0x010fc400078e10ff */
[----:B------:R-:W-:Y:S01]  /*0db0*/  R2UR UR9, R4 ;  /* 0x00000000040972ca */ /* 0x000fe200000e0000 */
[----:B------:R1:W5:Y:S01]  /*0dc0*/  LDG.E.U16 R54, desc[UR30][R54.64] ;  /* 0x0000001e36367981 */ /* 0x000362000c1e1500 */
[C---:B------:R-:W-:Y:S02]  /*0dd0*/  LEA R10, R3.reuse, R8, 0x2 ;  /* 0x00000008030a7211 */ /* 0x040fe400078e10ff */
[----:B------:R-:W-:Y:S01]  /*0de0*/  SHF.L.U32 R4, R0, 0x1, RZ ;  /* 0x0000000100047819 */ /* 0x000fe200000006ff */
[----:B------:R1:W5:Y:S01]  /*0df0*/  LDG.E.U16 R57, desc[UR30][R56.64] ;  /* 0x0000001e38397981 */ /* 0x000362000c1e1500 */
[----:B------:R-:W-:Y:S01]  /*0e00*/  SHF.L.U32 R7, R2, 0x1, RZ ;  /* 0x0000000102077819 */ /* 0x000fe200000006ff */
[----:B------:R-:W-:Y:S01]  /*0e10*/  IMAD.HI R0, R0, 0x2, RZ ;  /* 0x0000000200007827 */ /* 0x000fe200078e02ff */
[C---:B------:R-:W-:Y:S01]  /*0e20*/  LEA R12, R3.reuse, R10, 0x2 ;  /* 0x0000000a030c7211 */ /* 0x040fe200078e10ff */
[----:B------:R1:W5:Y:S01]  /*0e30*/  LDG.E.U16 R58, desc[UR30][R58.64] ;  /* 0x0000001e3a3a7981 */ /* 0x000362000c1e1500 */
[----:B------:R-:W-:Y:S01]  /*0e40*/  IADD3 R203, P1, P2, R4, R18, R7 ;  /* 0x0000001204cb7210 */ /* 0x000fe20007a3e007 */
[----:B------:R-:W-:Y:S01]  /*0e50*/  IMAD.HI R2, R2, 0x2, RZ ;  /* 0x0000000202027827 */ /* 0x000fe200078e02ff */
[----:B------:R-:W-:Y:S01]  /*0e60*/  LEA R4, R3, R12, 0x2 ;  /* 0x0000000c03047211 */ /* 0x000fe200078e10ff */
[----:B------:R1:W5:Y:S03]  /*0e70*/  LDG.E.U16 R61, desc[UR30][R60.64] ;  /* 0x0000001e3c3d7981 */ /* 0x000366000c1e1500 */
[----:B------:R-:W-:Y:S01]  /*0e80*/  IADD3.X R19, PT, PT, R0, R19, R2, P1, P2 ;  /* 0x0000001300137210 */ /* 0x000fe20000fe4402 */
[----:B------:R1:W5:Y:S01]  /*0e90*/  LDG.E.U16 R62, desc[UR30][R62.64] ;  /* 0x0000001e3e3e7981 */ /* 0x000362000c1e1500 */
[----:B------:R-:W-:-:S02]  /*0ea0*/  SHF.L.U32 R2, R78, 0x1, RZ ;  /* 0x000000014e027819 */ /* 0x000fc400000006ff */
[C---:B------:R-:W-:Y:S01]  /*0eb0*/  LEA R0, R3.reuse, R4, 0x2 ;  /* 0x0000000403007211 */ /* 0x040fe200078e10ff */
[----:B------:R1:W5:Y:S01]  /*0ec0*/  LDG.E.U16 R65, desc[UR30][R64.64] ;  /* 0x0000001e40417981 */ /* 0x000362000c1e1500 */
[----:B------:R-:W-:Y:S02]  /*0ed0*/  LOP3.LUT R15, R2, 0x7e, RZ, 0xc0, !PT ;  /* 0x0000007e020f7812 */ /* 0x000fe400078ec0ff */
[C---:B------:R-:W-:Y:S01]  /*0ee0*/  LEA R14, R3.reuse, R0, 0x2 ;  /* 0x00000000030e7211 */ /* 0x040fe200078e10ff */
[----:B------:R1:W5:Y:S01]  /*0ef0*/  LDG.E.U16 R66, desc[UR30][R66.64] ;  /* 0x0000001e42427981 */ /* 0x000362000c1e1500 */
[----:B------:R-:W-:Y:S02]  /*0f00*/  LEA R2, R16, R15, 0x6 ;  /* 0x0000000f10027211 */ /* 0x000fe400078e30ff */
[----:B------:R-:W-:-:S04]  /*0f10*/  LEA R16, R3, R14, 0x3 ;  /* 0x0000000e03107211 */ /* 0x000fc800078e18ff */
[----:B------:R-:W-:-:S04]  /*0f20*/  LEA R18, R3, R16, 0x2 ;  /* 0x0000001003127211 */ /* 0x000fc800078e10ff */
[C---:B------:R-:W-:Y:S02]  /*0f30*/  LEA R20, R3.reuse, R18, 0x2 ;  /* 0x0000001203147211 */ /* 0x040fe400078e10ff */
[-C--:B------:R-:W-:Y:S02]  /*0f40*/  LEA R122, P3, R6, R203.reuse, 0x1 ;  /* 0x000000cb067a7211 */ /* 0x080fe400078608ff */
[C---:B------:R-:W-:Y:S01]  /*0f50*/  LEA R22, R3.reuse, R20, 0x2 ;  /* 0x0000001403167211 */ /* 0x040fe200078e10ff */
[----:B------:R-:W-:Y:S01]  /*0f60*/  UIADD3 UR8, UPT, UPT, UR9, 0x7c, URZ ;  /* 0x0000007c09087890 */ /* 0x000fe2000fffe0ff */
[----:B------:R-:W-:Y:S02]  /*0f70*/  LEA R106, P4, R8, R203, 0x1 ;  /* 0x000000cb086a7211 */ /* 0x000fe400078808ff */
[-C--:B------:R-:W-:Y:S02]  /*0f80*/  LEA.HI.X.SX32 R123, R6, R19.reuse, 0x1, P3 ;  /* 0x00000013067b7211 */ /* 0x080fe400018f0eff */
[----:B------:R-:W-:Y:S01]  /*0f90*/  LEA R6, R3, R22, 0x2 ;  /* 0x0000001603067211 */ /* 0x000fe200078e10ff */
[----:B------:R-:W-:Y:S01]  /*0fa0*/  UIADD3 UR7, UPT, UPT, UR9, 0x5c, URZ ;  /* 0x0000005c09077890 */ /* 0x000fe2000fffe0ff */
[----:B------:R-:W-:-:S02]  /*0fb0*/  LEA.HI.X.SX32 R107, R8, R19, 0x1, P4 ;  /* 0x00000013086b7211 */ /* 0x000fc400020f0eff */
[C---:B------:R-:W-:Y:S01]  /*0fc0*/  LEA R120, P3, R10.reuse, R203, 0x1 ;  /* 0x000000cb0a787211 */ /* 0x040fe200078608ff */
[C---:B------:R-:W-:Y:S01]  /*0fd0*/  IMAD R13, R3.reuse, UR8, RZ ;  /* 0x00000008030d7c24 */ /* 0x040fe2000f8e02ff */
[C---:B------:R-:W-:Y:S01]  /*0fe0*/  LEA R8, R3.reuse, R6, 0x2 ;  /* 0x0000000603087211 */ /* 0x040fe200078e10ff */
[C---:B------:R-:W-:Y:S01]  /*0ff0*/  IMAD R11, R3.reuse, UR7, RZ ;  /* 0x00000007030b7c24 */ /* 0x040fe2000f8e02ff */
[----:B------:R-:W-:Y:S02]  /*1000*/  LEA.HI.X.SX32 R121, R10, R19, 0x1, P3 ;  /* 0x000000130a797211 */ /* 0x000fe400018f0eff */
[----:B------:R-:W-:Y:S02]  /*1010*/  LEA R10, R3, R8, 0x2 ;  /* 0x00000008030a7211 */ /* 0x000fe400078e10ff */
[-C--:B------:R-:W-:Y:S02]  /*1020*/  LEA R200, P2, R13, R203.reuse, 0x1 ;  /* 0x000000cb0dc87211 */ /* 0x080fe400078408ff */
[----:B------:R-:W-:-:S02]  /*1030*/  LEA R102, P3, R0, R203, 0x1 ;  /* 0x000000cb00667211 */ /* 0x000fc400078608ff */
[----:B------:R-:W-:Y:S02]  /*1040*/  LEA R24, R3, R10, 0x3 ;  /* 0x0000000a03187211 */ /* 0x000fe400078e18ff */
[----:B------:R-:W-:Y:S02]  /*1050*/  LEA R234, P1, R11, R203, 0x1 ;  /* 0x000000cb0bea7211 */ /* 0x000fe400078208ff */
[----:B------:R-:W-:Y:S02]  /*1060*/  LEA.HI.X.SX32 R201, R13, R19, 0x1, P2 ;  /* 0x000000130dc97211 */ /* 0x000fe400010f0eff */
[----:B------:R-:W-:Y:S02]  /*1070*/  LEA R118, P2, R4, R203, 0x1 ;  /* 0x000000cb04767211 */ /* 0x000fe400078408ff */
[----:B------:R-:W-:Y:S02]  /*1080*/  LEA.HI.X.SX32 R103, R0, R19, 0x1, P3 ;  /* 0x0000001300677211 */ /* 0x000fe400018f0eff */
[----:B------:R-:W-:-:S02]  /*1090*/  LEA R0, R3, R24, 0x2 ;  /* 0x0000001803007211 */ /* 0x000fc400078e10ff */
[----:B------:R-:W-:Y:S02]  /*10a0*/  LEA.HI.X.SX32 R235, R11, R19, 0x1, P1 ;  /* 0x000000130beb7211 */ /* 0x000fe400008f0eff */
[----:B------:R-:W-:Y:S01]  /*10b0*/  LEA R104, P1, R12, R203, 0x1 ;  /* 0x000000cb0c687211 */ /* 0x000fe200078208ff */
[----:B------:R-:W-:Y:S01]  /*10c0*/  UIADD3 UR4, UPT, UPT, UR9, 0x1c, URZ ;  /* 0x0000001c09047890 */ /* 0x000fe2000fffe0ff */
[-C--:B------:R-:W-:Y:S02]  /*10d0*/  LEA.HI.X.SX32 R119, R4, R19.reuse, 0x1, P2 ;  /* 0x0000001304777211 */ /* 0x080fe400010f0eff */
[----:B------:R-:W-:Y:S02]  /*10e0*/  LEA R4, R3, R0, 0x2 ;  /* 0x0000000003047211 */ /* 0x000fe400078e10ff */
[----:B------:R-:W-:Y:S02]  /*10f0*/  LEA.HI.X.SX32 R105, R12, R19, 0x1, P1 ;  /* 0x000000130c697211 */ /* 0x000fe400008f0eff */
[----:B------:R-:W-:-:S02]  /*1100*/  LEA R98, P3, R18, R203, 0x1 ;  /* 0x000000cb12627211 */ /* 0x000fc400078608ff */
[----:B------:R-:W-:Y:S02]  /*1110*/  LEA R116, P1, R14, R203, 0x1 ;  /* 0x000000cb0e747211 */ /* 0x000fe400078208ff */
[C---:B------:R-:W-:Y:S01]  /*1120*/  LEA R12, R3.reuse, R4, 0x2 ;  /* 0x00000004030c7211 */ /* 0x040fe200078e10ff */
[C---:B------:R-:W-:Y:S01]  /*1130*/  IMAD R7, R3.reuse, UR4, RZ ;  /* 0x0000000403077c24 */ /* 0x040fe2000f8e02ff */
[-C--:B------:R-:W-:Y:S02]  /*1140*/  LEA.HI.X.SX32 R99, R18, R19.reuse, 0x1, P3 ;  /* 0x0000001312637211 */ /* 0x080fe400018f0eff */
[----:B------:R-:W-:Y:S02]  /*1150*/  LEA.HI.X.SX32 R117, R14, R19, 0x1, P1 ;  /* 0x000000130e757211 */ /* 0x000fe400008f0eff */
[----:B------:R-:W-:Y:S02]  /*1160*/  LEA R110, P3, R6, R203, 0x1 ;  /* 0x000000cb066e7211 */ /* 0x000fe400078608ff */
[----:B------:R-:W-:-:S02]  /*1170*/  LEA R14, R3, R12, 0x2 ;  /* 0x0000000c030e7211 */ /* 0x000fc400078e10ff */
[-C--:B------:R-:W-:Y:S02]  /*1180*/  LEA R114, P2, R16, R203.reuse, 0x1 ;  /* 0x000000cb10727211 */ /* 0x080fe400078408ff */
[-C--:B------:R-:W-:Y:S02]  /*1190*/  LEA R112, P1, R20, R203.reuse, 0x1 ;  /* 0x000000cb14707211 */ /* 0x080fe400078208ff */
[----:B------:R-:W-:Y:S02]  /*11a0*/  LEA R100, P5, R7, R203, 0x1 ;  /* 0x000000cb07647211 */ /* 0x000fe400078a08ff */
[-C--:B------:R-:W-:Y:S02]  /*11b0*/  LEA.HI.X.SX32 R111, R6, R19.reuse, 0x1, P3 ;  /* 0x00000013066f7211 */ /* 0x080fe400018f0eff */
[----:B------:R-:W-:Y:S02]  /*11c0*/  LEA R6, R3, R14, 0x2 ;  /* 0x0000000e03067211 */ /* 0x000fe400078e10ff */
[----:B------:R-:W-:-:S02]  /*11d0*/  LEA.HI.X.SX32 R115, R16, R19, 0x1, P2 ;  /* 0x0000001310737211 */ /* 0x000fc400010f0eff */
[----:B------:R-:W-:Y:S02]  /*11e0*/  LEA R96, P2, R22, R203, 0x1 ;  /* 0x000000cb16607211 */ /* 0x000fe400078408ff */
[-C--:B------:R-:W-:Y:S02]  /*11f0*/  LEA.HI.X.SX32 R113, R20, R19.reuse, 0x1, P1 ;  /* 0x0000001314717211 */ /* 0x080fe400008f0eff */
[----:B------:R-:W-:Y:S02]  /*1200*/  LEA.HI.X.SX32 R101, R7, R19, 0x1, P5 ;  /* 0x0000001307657211 */ /* 0x000fe400028f0eff */
[----:B------:R-:W-:Y:S02]  /*1210*/  LEA R94, P1, R8, R203, 0x1 ;  /* 0x000000cb085e7211 */ /* 0x000fe400078208ff */
[----:B------:R-:W-:Y:S01]  /*1220*/  LEA R16, R3, R6, 0x2 ;  /* 0x0000000603107211 */ /* 0x000fe200078e10ff */
[----:B------:R1:W-:Y:S01]  /*1230*/  STL.64 [R1+0x70], R122 ;  /* 0x0000707a01007387 */ /* 0x0003e20000100a00 */
[----:B------:R-:W-:-:S02]  /*1240*/  LEA.HI.X.SX32 R97, R22, R19, 0x1, P2 ;  /* 0x0000001316617211 */ /* 0x000fc400010f0eff */
[----:B------:R-:W-:Y:S01]  /*1250*/  LEA R108, P2, R10, R203, 0x1 ;  /* 0x000000cb0a6c7211 */ /* 0x000fe200078408ff */
[----:B------:R1:W-:Y:S01]  /*1260*/  STL.64 [R1+0x68], R106 ;  /* 0x0000686a01007387 */ /* 0x0003e20000100a00 */
[-C--:B------:R-:W-:Y:S02]  /*1270*/  LEA.HI.X.SX32 R95, R8, R19.reuse, 0x1, P1 ;  /* 0x00000013085f7211 */ /* 0x080fe400008f0eff */
[----:B------:R-:W-:Y:S01]  /*1280*/  LEA R8, R3, R16, 0x3 ;  /* 0x0000001003087211 */ /* 0x000fe200078e18ff */
[----:B------:R1:W-:Y:S01]  /*1290*/  STL.64 [R1+0x38], R100 ;  /* 0x0000386401007387 */ /* 0x0003e20000100a00 */
[----:B------:R-:W-:-:S03]  /*12a0*/  LEA.HI.X.SX32 R109, R10, R19, 0x1, P2 ;  /* 0x000000130a6d7211 */ /* 0x000fc600010f0eff */
[----:B------:R1:W-:Y:S01]  /*12b0*/  STL.64 [R1+0x60], R120 ;  /* 0x0000607801007387 */ /* 0x0003e20000100a00 */
[----:B------:R-:W-:-:S03]  /*12c0*/  LEA R246, P1, R0, R203, 0x1 ;  /* 0x000000cb00f67211 */ /* 0x000fc600078208ff */
[----:B------:R1:W-:Y:S01]  /*12d0*/  STL.64 [R1+0x58], R104 ;  /* 0x0000586801007387 */ /* 0x0003e20000100a00 */
[-C--:B------:R-:W-:Y:S02]  /*12e0*/  LEA R248, P3, R24, R203.reuse, 0x1 ;  /* 0x000000cb18f87211 */ /* 0x080fe400078608ff */
[----:B------:R-:W-:Y:S01]  /*12f0*/  LEA R10, R3, R8, 0x2 ;  /* 0x00000008030a7211 */ /* 0x000fe200078e10ff */
[----:B------:R1:W-:Y:S01]  /*1300*/  STL.64 [R1+0x50], R118 ;  /* 0x0000507601007387 */ /* 0x0003e20000100a00 */
[----:B------:R-:W-:-:S03]  /*1310*/  LEA R244, P2, R4, R203, 0x1 ;  /* 0x000000cb04f47211 */ /* 0x000fc600078408ff */
[----:B------:R1:W-:Y:S01]  /*1320*/  STL.64 [R1+0x48], R102 ;  /* 0x0000486601007387 */ /* 0x0003e20000100a00 */
[----:B------:R-:W-:-:S03]  /*1330*/  LEA.HI.X.SX32 R247, R0, R19, 0x1, P1 ;  /* 0x0000001300f77211 */ /* 0x000fc600008f0eff */
[----:B------:R1:W-:Y:S01]  /*1340*/  STL.64 [R1+0x40], R116 ;  /* 0x0000407401007387 */ /* 0x0003e20000100a00 */
[----:B------:R-:W-:-:S03]  /*1350*/  LEA.HI.X.SX32 R249, R24, R19, 0x1, P3 ;  /* 0x0000001318f97211 */ /* 0x000fc600018f0eff */
[----:B------:R1:W-:Y:S01]  /*1360*/  STL.64 [R1+0x30], R114 ;  /* 0x0000307201007387 */ /* 0x0003e20000100a00 */
[----:B------:R-:W-:-:S03]  /*1370*/  LEA R0, R3, R10, 0x2 ;  /* 0x0000000a03007211 */ /* 0x000fc600078e10ff */
[----:B------:R1:W-:Y:S01]  /*1380*/  STL.64 [R1+0x28], R98 ;  /* 0x0000286201007387 */ /* 0x0003e20000100a00 */
[----:B------:R-:W-:-:S03]  /*1390*/  LEA R242, P3, R12, R203, 0x1 ;  /* 0x000000cb0cf27211 */ /* 0x000fc600078608ff */
[----:B------:R1:W-:Y:S01]  /*13a0*/  STL.64 [R1+0x20], R112 ;  /* 0x0000207001007387 */ /* 0x0003e20000100a00 */
[----:B------:R-:W-:-:S03]  /*13b0*/  LEA.HI.X.SX32 R245, R4, R19, 0x1, P2 ;  /* 0x0000001304f57211 */ /* 0x000fc600010f0eff */
[----:B------:R1:W-:Y:S01]  /*13c0*/  STL.64 [R1+0x18], R96 ;  /* 0x0000186001007387 */ /* 0x0003e20000100a00 */
[----:B------:R-:W-:-:S03]  /*13d0*/  LEA R238, P2, R6, R203, 0x1 ;  /* 0x000000cb06ee7211 */ /* 0x000fc600078408ff */
[----:B------:R1:W-:Y:S01]  /*13e0*/  STL.64 [R1+0x10], R110 ;  /* 0x0000106e01007387 */ /* 0x0003e20000100a00 */
[----:B------:R-:W-:-:S03]  /*13f0*/  LEA R4, R3, R0, 0x2 ;  /* 0x0000000003047211 */ /* 0x000fc600078e10ff */
[----:B------:R1:W-:Y:S01]  /*1400*/  STL.64 [R1+0x8], R94 ;  /* 0x0000085e01007387 */ /* 0x0003e20000100a00 */
[----:B------:R-:W-:-:S03]  /*1410*/  LEA.HI.X.SX32 R243, R12, R19, 0x1, P3 ;  /* 0x000000130cf37211 */ /* 0x000fc600018f0eff */
[----:B------:R1:W-:Y:S01]  /*1420*/  STL.64 [R1], R108 ;  /* 0x0000006c01007387 */ /* 0x0003e20000100a00 */
[----:B------:R-:W-:Y:S02]  /*1430*/  LEA R236, P3, R16, R203, 0x1 ;  /* 0x000000cb10ec7211 */ /* 0x000fe400078608ff */
[----:B------:R-:W-:Y:S01]  /*1440*/  LEA.HI.X.SX32 R239, R6, R19, 0x1, P2 ;  /* 0x0000001306ef7211 */ /* 0x000fe200010f0eff */
[----:B------:R-:W-:Y:S01]  /*1450*/  UIADD3 UR5, UPT, UPT, UR9, 0x3c, URZ ;  /* 0x0000003c09057890 */ /* 0x000fe2000fffe0ff */
[----:B------:R-:W-:Y:S02]  /*1460*/  LEA R6, R3, R4, 0x2 ;  /* 0x0000000403067211 */ /* 0x000fe400078e10ff */
[----:B------:R-:W-:Y:S02]  /*1470*/  LEA R240, P1, R14, R203, 0x1 ;  /* 0x000000cb0ef07211 */ /* 0x000fe400078208ff */
[----:B------:R-:W-:Y:S02]  /*1480*/  LEA.HI.X.SX32 R237, R16, R19, 0x1, P3 ;  /* 0x0000001310ed7211 */ /* 0x000fe400018f0eff */
[----:B------:R-:W-:-:S02]  /*1490*/  LEA R228, P3, R0, R203, 0x1 ;  /* 0x000000cb00e47211 */ /* 0x000fc400078608ff */
[C---:B------:R-:W-:Y:S01]  /*14a0*/  LEA R12, R3.reuse, R6, 0x2 ;  /* 0x00000006030c7211 */ /* 0x040fe200078e10ff */
[C---:B------:R-:W-:Y:S01]  /*14b0*/  IMAD R9, R3.reuse, UR5, RZ ;  /* 0x0000000503097c24 */ /* 0x040fe2000f8e02ff */
[----:B------:R-:W-:Y:S02]  /*14c0*/  LEA.HI.X.SX32 R241, R14, R19, 0x1, P1 ;  /* 0x000000130ef17211 */ /* 0x000fe400008f0eff */
[-C--:B------:R-:W-:Y:S02]  /*14d0*/  LEA R232, P1, R8, R203.reuse, 0x1 ;  /* 0x000000cb08e87211 */ /* 0x080fe400078208ff */
[----:B------:R-:W-:Y:S02]  /*14e0*/  LEA R230, P2, R10, R203, 0x1 ;  /* 0x000000cb0ae67211 */ /* 0x000fe400078408ff */
[----:B------:R-:W-:Y:S02]  /*14f0*/  LEA.HI.X.SX32 R229, R0, R19, 0x1, P3 ;  /* 0x0000001300e57211 */ /* 0x000fe400018f0eff */
[----:B------:R-:W-:-:S02]  /*1500*/  LEA R0, R3, R12, 0x2 ;  /* 0x0000000c03007211 */ /* 0x000fc400078e10ff */
[-C--:B------:R-:W-:Y:S02]  /*1510*/  LEA.HI.X.SX32 R233, R8, R19.reuse, 0x1, P1 ;  /* 0x0000001308e97211 */ /* 0x080fe400008f0eff */
[----:B------:R-:W-:Y:S02]  /*1520*/  LEA.HI.X.SX32 R231, R10, R19, 0x1, P2 ;  /* 0x000000130ae77211 */ /* 0x000fe400010f0eff */
[-C--:B------:R-:W-:Y:S02]  /*1530*/  LEA R250, P6, R9, R203.reuse, 0x1 ;  /* 0x000000cb09fa7211 */ /* 0x080fe400078c08ff */
[-C--:B------:R-:W-:Y:S02]  /*1540*/  LEA R226, P1, R4, R203.reuse, 0x1 ;  /* 0x000000cb04e27211 */ /* 0x080fe400078208ff */
[-C--:B------:R-:W-:Y:S02]  /*1550*/  LEA R224, P2, R6, R203.reuse, 0x1 ;  /* 0x000000cb06e07211 */ /* 0x080fe400078408ff */
[----:B------:R-:W-:-:S02]  /*1560*/  LEA R204, P3, R12, R203, 0x1 ;  /* 0x000000cb0ccc7211 */ /* 0x000fc400078608ff */
[----:B------:R-:W-:Y:S02]  /*1570*/  LEA R202, P4, R0, R203, 0x1 ;  /* 0x000000cb00ca7211 */ /* 0x000fe400078808ff */
[-C--:B------:R-:W-:Y:S02]  /*1580*/  LEA.HI.X.SX32 R251, R9, R19.reuse, 0x1, P6 ;  /* 0x0000001309fb7211 */ /* 0x080fe400030f0eff */
[-C--:B------:R-:W-:Y:S02]  /*1590*/  LEA.HI.X.SX32 R227, R4, R19.reuse, 0x1, P1 ;  /* 0x0000001304e37211 */ /* 0x080fe400008f0eff */
[-C--:B------:R-:W-:Y:S02]  /*15a0*/  LEA.HI.X.SX32 R225, R6, R19.reuse, 0x1, P2 ;  /* 0x0000001306e17211 */ /* 0x080fe400010f0eff */
[-C--:B------:R-:W-:Y:S02]  /*15b0*/  LEA.HI.X.SX32 R205, R12, R19.reuse, 0x1, P3 ;  /* 0x000000130ccd7211 */ /* 0x080fe400018f0eff */
[----:B------:R-:W-:-:S02]  /*15c0*/  LEA.HI.X.SX32 R203, R0, R19, 0x1, P4 ;  /* 0x0000001300cb7211 */ /* 0x000fc400020f0eff */
[----:B------:R-:W-:Y:S01]  /*15d0*/  LOP3.LUT R80, R2, 0x10, RZ, 0x3c, !PT ;  /* 0x0000001002507812 */ /* 0x000fe200078e3cff */
[----:B-1----:R-:W-:Y:S06]  /*15e0*/  @P0 BRA `(.L_x_5) ;  /* 0x0000000000180947 */ /* 0x002fec0003800000 */
[----:B------:R-:W-:Y:S01]  /*15f0*/  ELECT P1, URZ, PT ;  /* 0x0000000000ff782f */ /* 0x000fe20003820000 */
[----:B------:R-:W-:Y:S01]  /*1600*/  HFMA2 R0, -RZ, RZ, 0, 5.9604644775390625e-08 ;  /* 0x00000001ff007431 */ /* 0x000fe200000001ff */
[----:B------:R-:W-:Y:S01]  /*1610*/  UMOV UR4, 0x40 ;  /* 0x0000004000047882 */ /* 0x000fe20000000000 */
[----:B------:R-:W-:Y:S01]  /*1620*/  UVIRTCOUNT.DEALLOC.SMPOOL 0x80 ;  /* 0x000000800000784c */ /* 0x000fe20000000000 */
[----:B------:R-:W-:-:S09]  /*1630*/  ULEA UR4, UR6, UR4, 0x18 ;  /* 0x0000000406047291 */ /* 0x000fd2000f8ec0ff */
[----:B------:R0:W-:Y:S03]  /*1640*/  @P1 STS.U8 [UR4], R0 ;  /* 0x00000000ff001988 */ /* 0x0001e60008000004 */
.L_x_5:
[----:B------:R-:W-:Y:S01]  /*1650*/  USHF.L.U32 UR4, UR9, 0x15, URZ ;  /* 0x0000001509047899 */ /* 0x000fe200080006ff */
[----:B-----5:R1:W-:Y:S01]  /*1660*/  STS.U16 [R2+UR13+0x400], R21 ;  /* 0x0004001502007988 */ /* 0x0203e2000800040d */
[C---:B------:R-:W-:Y:S01]  /*1670*/  LOP3.LUT R252, R2.reuse, 0x20, RZ, 0x3c, !PT ;  /* 0x0000002002fc7812 */ /* 0x040fe200078e3cff */
[----:B------:R-:W-:Y:S01]  /*1680*/  UMOV UR5, 0x1 ;  /* 0x0000000100057882 */ /* 0x000fe20000000000 */
[----:B------:R-:W-:Y:S01]  /*1690*/  ULOP3.LUT UR4, UR4, 0x600000, URZ, 0xc0, !UPT ;  /* 0x0060000004047892 */ /* 0x000fe2000f8ec0ff */
[----:B------:R-:W-:Y:S01]  /*16a0*/  STS.U16 [R2+UR13+0x800], R37 ;  /* 0x0008002502007988 */ /* 0x000fe2000800040d */
[C---:B------:R-:W-:Y:S01]  /*16b0*/  LOP3.LUT R223, R2.reuse, 0x30, RZ, 0x3c, !PT ;  /* 0x0000003002df7812 */ /* 0x040fe200078e3cff */
[----:B------:R-:W-:Y:S01]  /*16c0*/  UIADD3 UR17, UPT, UPT, UR13, 0x8000, URZ ;  /* 0x000080000d117890 */ /* 0x000fe2000fffe0ff */
[C---:B------:R-:W-:Y:S01]  /*16d0*/  LOP3.LUT R222, R2.reuse, 0x40, RZ, 0x3c, !PT ;  /* 0x0000004002de7812 */ /* 0x040fe200078e3cff */
[----:B------:R-:W-:Y:S01]  /*16e0*/  STS.U16 [R2+UR13+0xc00], R53 ;  /* 0x000c003502007988 */ /* 0x000fe2000800040d */
[----:B------:R-:W-:Y:S01]  /*16f0*/  UIADD3 UR15, UPT, UPT, UR14, UR4, URZ ;  /* 0x000000040e0f7290 */ /* 0x000fe2000fffe0ff */
[C---:B------:R-:W-:Y:S01]  /*1700*/  LOP3.LUT R221, R2.reuse, 0x50, RZ, 0x3c, !PT ;  /* 0x0000005002dd7812 */ /* 0x040fe200078e3cff */
[----:B------:R-:W2:Y:S01]  /*1710*/  LDCU UR20, c[0x0][0x3f0] ;  /* 0x00007e00ff1477ac */ /* 0x000ea20008000800 */
[----:B------:R-:W-:Y:S01]  /*1720*/  STS.U16 [R2+UR13], R5 ;  /* 0x0000000502007988 */ /* 0x000fe2000800040d */
[----:B------:R-:W-:-:S02]  /*1730*/  LOP3.LUT R220, R2, 0x60, RZ, 0x3c, !PT ;  /* 0x0000006002dc7812 */ /* 0x000fc400078e3cff */
[----:B------:R-:W-:Y:S01]  /*1740*/  LOP3.LUT R219, R2, 0x70, RZ, 0x3c, !PT ;  /* 0x0000007002db7812 */ /* 0x000fe200078e3cff */
[----:B------:R-:W-:Y:S01]  /*1750*/  STS.U16 [R80+UR13+0x80], R68 ;  /* 0x0000804450007988 */ /* 0x000fe2000800040d */
[----:B------:R-:W-:Y:S02]  /*1760*/  LOP3.LUT P1, RZ, R78, 0x7f, RZ, 0xc0, !PT ;  /* 0x0000007f4eff7812 */ /* 0x000fe4000782c0ff */
[----:B------:R-:W-:Y:S01]  /*1770*/  PRMT R4, RZ, 0x7610, R4 ;  /* 0x00007610ff047816 */ /* 0x000fe20000000004 */
[----:B------:R3:W-:Y:S01]  /*1780*/  STS.U16 [R80+UR13+0x480], R23 ;  /* 0x0004801750007988 */ /* 0x0007e2000800040d */
[----:B------:R-:W-:Y:S02]  /*1790*/  PRMT R6, RZ, 0x7610, R6 ;  /* 0x00007610ff067816 */ /* 0x000fe40000000006 */
[----:B------:R-:W-:Y:S01]  /*17a0*/  PRMT R8, RZ, 0x7610, R8 ;  /* 0x00007610ff087816 */ /* 0x000fe20000000008 */
[----:B------:R-:W-:Y:S01]  /*17b0*/  STS.U16 [R80+UR13+0x880], R38 ;  /* 0x0008802650007988 */ /* 0x000fe2000800040d */
[----:B------:R-:W-:-:S02]  /*17c0*/  PRMT R10, RZ, 0x7610, R10 ;  /* 0x00007610ff0a7816 */ /* 0x000fc4000000000a */
[----:B------:R-:W-:Y:S01]  /*17d0*/  PRMT R12, RZ, 0x7610, R12 ;  /* 0x00007610ff0c7816 */ /* 0x000fe2000000000c */
[----:B------:R-:W-:Y:S01]  /*17e0*/  STS.U16 [R80+UR13+0xc80], R54 ;  /* 0x000c803650007988 */ /* 0x000fe2000800040d */
[----:B--2---:R-:W-:Y:S01]  /*17f0*/  ISETP.LT.AND P2, PT, RZ, UR20, PT ;  /* 0x00000014ff007c0c */ /* 0x004fe2000bf41270 */
[----:B------:R-:W-:Y:S01]  /*1800*/  VOTEU.ALL UP0, P1 ;  /* 0x0000000000ff7886 */ /* 0x000fe20000800000 */
[----:B------:R-:W-:Y:S01]  /*1810*/  VOTEU.ALL UP1, P1 ;  /* 0x0000000000ff7886 */ /* 0x000fe20000820000 */
[----:B------:R-:W-:Y:S01]  /*1820*/  STS.U16 [R252+UR13+0x100], R69 ;  /* 0x00010045fc007988 */ /* 0x000fe2000800040d */
[----:B------:R-:W-:Y:S02]  /*1830*/  PRMT R14, RZ, 0x7610, R14 ;  /* 0x00007610ff0e7816 */ /* 0x000fe4000000000e */
[----:B------:R-:W-:-:S04]  /*1840*/  @!UP0 UIADD3 UR6, UPT, UPT, -UR5, 0x100000, URZ ;  /* 0x0010000005068890 */ /* 0x000fc8000fffe1ff */
[----:B------:R-:W-:Y:S02]  /*1850*/  @!UP0 USHF.L.U32 UR7, UR6, 0xb, URZ ;  /* 0x0000000b06078899 */ /* 0x000fe400080006ff */
[----:B------:R-:W-:Y:S01]  /*1860*/  @!UP0 USHF.L.U32 UR6, UR6, 0x1, URZ ;  /* 0x0000000106068899 */ /* 0x000fe200080006ff */
[----:B------:R2:W-:Y:S01]  /*1870*/  STS.U16 [R252+UR13+0x500], R25 ;  /* 0x00050019fc007988 */ /* 0x0005e2000800040d */
[----:B------:R-:W-:Y:S02]  /*1880*/  PRMT R19, RZ, 0x7610, R19 ;  /* 0x00007610ff137816 */ /* 0x000fe40000000013 */
[----:B-1----:R-:W-:Y:S01]  /*1890*/  PRMT R21, RZ, 0x7610, R21 ;  /* 0x00007610ff157816 */ /* 0x002fe20000000015 */
[----:B------:R-:W-:Y:S01]  /*18a0*/  STS.U16 [R252+UR13+0x900], R41 ;  /* 0x00090029fc007988 */ /* 0x000fe2000800040d */
[----:B---3--:R-:W-:Y:S02]  /*18b0*/  PRMT R23, RZ, 0x7610, R23 ;  /* 0x00007610ff177816 */ /* 0x008fe40000000017 */
[----:B------:R-:W-:Y:S01]  /*18c0*/  PRMT R27, RZ, 0x7610, R27 ;  /* 0x00007610ff1b7816 */ /* 0x000fe2000000001b */
[----:B------:R-:W-:Y:S01]  /*18d0*/  STS.U16 [R252+UR13+0xd00], R57 ;  /* 0x000d0039fc007988 */ /* 0x000fe2000800040d */
[----:B------:R-:W-:-:S02]  /*18e0*/  PRMT R31, RZ, 0x7610, R31 ;  /* 0x00007610ff1f7816 */ /* 0x000fc4000000001f */
[----:B--2---:R-:W-:Y:S01]  /*18f0*/  PRMT R25, RZ, 0x7610, R25 ;  /* 0x00007610ff197816 */ /* 0x004fe20000000019 */
[----:B------:R-:W-:Y:S01]  /*1900*/  STS.U16 [R223+UR13+0x180], R70 ;  /* 0x00018046df007988 */ /* 0x000fe2000800040d */
[----:B------:R-:W-:Y:S02]  /*1910*/  PRMT R35, RZ, 0x7610, R35 ;  /* 0x00007610ff237816 */ /* 0x000fe40000000023 */
        /* <DEDUP_REMOVED lines=8> */
[----:B------:R-:W-:Y:S02]  /*19a0*/  PRMT R16, RZ, 0x7610, R16 ;  /* 0x00007610ff107816 */ /* 0x000fe40000000010 */
[----:B------:R-:W-:Y:S01]  /*19b0*/  PRMT R18, RZ, 0x7610, R18 ;  /* 0x00007610ff127816 */ /* 0x000fe20000000012 */
[----:B------:R-:W-:Y:S01]  /*19c0*/  STS.U16 [R222+UR13+0x200], R71 ;  /* 0x00020047de007988 */ /* 0x000fe2000800040d */
[----:B------:R-:W-:Y:S02]  /*19d0*/  PRMT R20, RZ, 0x7610, R20 ;  /* 0x00007610ff147816 */ /* 0x000fe40000000014 */
[----:B------:R-:W-:Y:S01]  /*19e0*/  PRMT R22, RZ, 0x7610, R22 ;  /* 0x00007610ff167816 */ /* 0x000fe20000000016 */
[----:B------:R2:W-:Y:S01]  /*19f0*/  STS.U16 [R222+UR13+0x600], R29 ;  /* 0x0006001dde007988 */ /* 0x0005e2000800040d */
[----:B------:R-:W-:-:S02]  /*1a00*/  PRMT R24, RZ, 0x7610, R24 ;  /* 0x00007610ff187816 */ /* 0x000fc40000000018 */
[----:B-1----:R-:W-:Y:S01]  /*1a10*/  PRMT R26, RZ, 0x7610, R26 ;  /* 0x00007610ff1a7816 */ /* 0x002fe2000000001a */
[----:B------:R-:W-:Y:S01]  /*1a20*/  STS.U16 [R222+UR13+0xa00], R45 ;  /* 0x000a002dde007988 */ /* 0x000fe2000800040d */
[----:B------:R-:W-:Y:S02]  /*1a30*/  PRMT R28, RZ, 0x7610, R28 ;  /* 0x00007610ff1c7816 */ /* 0x000fe4000000001c */
[----:B------:R-:W-:Y:S01]  /*1a40*/  PRMT R32, RZ, 0x7610, R32 ;  /* 0x00007610ff207816 */ /* 0x000fe20000000020 */
[----:B------:R-:W-:Y:S01]  /*1a50*/  STS.U16 [R222+UR13+0xe00], R61 ;  /* 0x000e003dde007988 */ /* 0x000fe2000800040d */
[----:B------:R-:W-:Y:S02]  /*1a60*/  PRMT R36, RZ, 0x7610, R36 ;  /* 0x00007610ff247816 */ /* 0x000fe40000000024 */
[----:B--2---:R-:W-:Y:S01]  /*1a70*/  PRMT R29, RZ, 0x7610, R29 ;  /* 0x00007610ff1d7816 */ /* 0x004fe2000000001d */
[----:B------:R-:W-:Y:S04]  /*1a80*/  STS.U16 [R221+UR13+0x280], R72 ;  /* 0x00028048dd007988 */ /* 0x000fe8000800040d */
[----:B------:R1:W-:Y:S04]  /*1a90*/  STS.U16 [R221+UR13+0x680], R30 ;  /* 0x0006801edd007988 */ /* 0x0003e8000800040d */
[----:B------:R-:W-:Y:S04]  /*1aa0*/  STS.U16 [R221+UR13+0xa80], R46 ;  /* 0x000a802edd007988 */ /* 0x000fe8000800040d */
[----:B------:R-:W-:Y:S01]  /*1ab0*/  STS.U16 [R221+UR13+0xe80], R62 ;  /* 0x000e803edd007988 */ /* 0x000fe2000800040d */
[----:B-1----:R-:W-:-:S03]  /*1ac0*/  PRMT R30, RZ, 0x7610, R30 ;  /* 0x00007610ff1e7816 */ /* 0x002fc6000000001e */
[----:B------:R1:W-:Y:S04]  /*1ad0*/  STS.U16 [R220+UR13+0x300], R17 ;  /* 0x00030011dc007988 */ /* 0x0003e8000800040d */
[----:B------:R2:W-:Y:S04]  /*1ae0*/  STS.U16 [R220+UR13+0x700], R33 ;  /* 0x00070021dc007988 */ /* 0x0005e8000800040d */
[----:B------:R-:W-:Y:S01]  /*1af0*/  STS.U16 [R220+UR13+0xb00], R49 ;  /* 0x000b0031dc007988 */ /* 0x000fe2000800040d */
[----:B-1----:R-:W-:-:S03]  /*1b00*/  PRMT R17, RZ, 0x7610, R17 ;  /* 0x00007610ff117816 */ /* 0x002fc60000000011 */
[----:B------:R-:W-:Y:S01]  /*1b10*/  STS.U16 [R220+UR13+0xf00], R65 ;  /* 0x000f0041dc007988 */ /* 0x000fe2000800040d */
[----:B--2---:R-:W-:-:S03]  /*1b20*/  PRMT R33, RZ, 0x7610, R33 ;  /* 0x00007610ff217816 */ /* 0x004fc60000000021 */
[----:B------:R-:W-:Y:S04]  /*1b30*/  STS.U16 [R219+UR13+0x380], R74 ;  /* 0x0003804adb007988 */ /* 0x000fe8000800040d */
[----:B------:R1:W-:Y:S04]  /*1b40*/  STS.U16 [R219+UR13+0x780], R34 ;  /* 0x00078022db007988 */ /* 0x0003e8000800040d */
[----:B------:R2:W-:Y:S04]  /*1b50*/  STS.U16 [R219+UR13+0xb80], R50 ;  /* 0x000b8032db007988 */ /* 0x0005e8000800040d */
[----:B------:R2:W-:Y:S01]  /*1b60*/  STS.U16 [R219+UR13+0xf80], R66 ;  /* 0x000f8042db007988 */ /* 0x0005e2000800040d */
[----:B-1----:R-:W-:Y:S01]  /*1b70*/  PRMT R34, RZ, 0x7610, R34 ;  /* 0x00007610ff227816 */ /* 0x002fe20000000022 */
[----:B------:R-:W-:Y:S01]  /*1b80*/  STTM.x32 tmem[UR15], RZ ;  /* 0x000000ff000079ed */ /* 0x000fe200082c000f */
[----:B------:R-:W1:Y:S02]  /*1b90*/  FENCE.VIEW.ASYNC.T ;  /* 0x00000000000073c6 */ /* 0x000e640000000200 */
[----:B-1----:R-:W-:Y:S06]  /*1ba0*/  BAR.SYNC.DEFER_BLOCKING 0x0 ;  /* 0x0000000000007b1d */ /* 0x002fec0000010000 */
[----:B------:R-:W1:Y:S02]  /*1bb0*/  FENCE.VIEW.ASYNC.S ;  /* 0x00000000000073c6 */ /* 0x000e640000000000 */
[----:B-1----:R1:W3:Y:S02]  /*1bc0*/  @!UP1 SYNCS.EXCH.64 URZ, [UR17], UR6 ;  /* 0x0000000611ff95b2 */ /* 0x0022e40008000100 */
[----:B---3--:R-:W-:Y:S06]  /*1bd0*/  BAR.SYNC.DEFER_BLOCKING 0x0 ;  /* 0x0000000000007b1d */ /* 0x008fec0000010000 */
[----:B------:R-:W3:Y:S04]  /*1be0*/  @P2 LDG.E.U16 R4, desc[UR30][R122.64] ;  /* 0x0000001e7a042981 */ /* 0x000ee8000c1e1500 */
[----:B------:R-:W4:Y:S04]  /*1bf0*/  @P2 LDG.E.U16 R6, desc[UR30][R120.64] ;  /* 0x0000001e78062981 */ /* 0x000f28000c1e1500 */
[----:B------:R-:W2:Y:S04]  /*1c00*/  @P2 LDG.E.U16 R8, desc[UR30][R118.64] ;  /* 0x0000001e76082981 */ /* 0x000ea8000c1e1500 */
        /* <DEDUP_REMOVED lines=28> */
[----:B------:R-:W2:Y:S01]  /*1dd0*/  @P2 LDG.E.U16 R36, desc[UR30][R200.64] ;  /* 0x0000001ec8242981 */ /* 0x000ea2000c1e1500 */
[----:B0-----:R-:W-:Y:S01]  /*1de0*/  SHF.R.S32.HI R0, RZ, 0x6, R78 ;  /* 0x00000006ff007819 */ /* 0x001fe2000001144e */
[----:B-1----:R-:W-:-:S04]  /*1df0*/  @!UP0 UIADD3 UR6, UPT, UPT, -UR5, 0x100000, URZ ;  /* 0x0010000005068890 */ /* 0x002fc8000fffe1ff */
[----:B------:R-:W-:Y:S02]  /*1e00*/  @!UP0 USHF.L.U32 UR7, UR6, 0xb, URZ ;  /* 0x0000000b06078899 */ /* 0x000fe400080006ff */
[----:B------:R-:W-:Y:S01]  /*1e10*/  @!UP0 USHF.L.U32 UR6, UR6, 0x1, URZ ;  /* 0x0000000106068899 */ /* 0x000fe200080006ff */
[----:B------:R-:W-:Y:S01]  /*1e20*/  SGXT R0, R0, 0x1 ;  /* 0x000000010000781a */ /* 0x000fe20000000200 */
[----:B------:R-:W-:Y:S01]  /*1e30*/  VOTEU.ALL UP1, P1 ;  /* 0x0000000000ff7886 */ /* 0x000fe20000820000 */
[----:B------:R-:W-:-:S04]  /*1e40*/  @!UP0 UIADD3 UR4, UPT, UPT, -UR5, 0x100000, URZ ;  /* 0x0010000005048890 */ /* 0x000fc8000fffe1ff */
[----:B------:R-:W-:Y:S02]  /*1e50*/  @!UP0 USHF.L.U32 UR5, UR4, 0xb, URZ ;  /* 0x0000000b04058899 */ /* 0x000fe400080006ff */
[----:B------:R-:W-:Y:S01]  /*1e60*/  @!UP0 USHF.L.U32 UR4, UR4, 0x1, URZ ;  /* 0x0000000104048899 */ /* 0x000fe200080006ff */
[----:B------:R-:W-:Y:S02]  /*1e70*/  LOP3.LUT R0, R15, 0x90, R0, 0x78, !PT ;  /* 0x000000900f007812 */ /* 0x000fe400078e7800 */
[----:B------:R-:W-:Y:S02]  /*1e80*/  ISETP.EQ.U32.AND P3, PT, RZ, UR9, P2 ;  /* 0x00000009ff007c0c */ /* 0x000fe40009762070 */
[----:B------:R-:W-:Y:S01]  /*1e90*/  LOP3.LUT R15, R0, 0x20, RZ, 0x3c, !PT ;  /* 0x00000020000f7812 */ /* 0x000fe200078e3cff */
[----:B------:R0:W1:Y:S01]  /*1ea0*/  @!UP1 SYNCS.EXCH.64 URZ, [UR13+0x8008], UR6 ;  /* 0x008008060dff95b2 */ /* 0x0000620008000100 */
[----:B------:R-:W-:Y:S01]  /*1eb0*/  VOTEU.ALL UP1, P1 ;  /* 0x0000000000ff7886 */ /* 0x000fe20000820000 */
[----:B------:R-:W-:-:S02]  /*1ec0*/  UIADD3 UR8, UPT, UPT, UR13, 0x4000, URZ ;  /* 0x000040000d087890 */ /* 0x000fc4000fffe0ff */
[----:B------:R-:W-:Y:S01]  /*1ed0*/  UIADD3 UR16, UPT, UPT, UR14, 0x20, URZ ;  /* 0x000000200e107890 */ /* 0x000fe2000fffe0ff */
[----:B---3--:R0:W-:Y:S04]  /*1ee0*/  STS.U16 [R0+UR13+0x2000], R4 ;  /* 0x0020000400007988 */ /* 0x0081e8000800040d */
[----:B----4-:R0:W-:Y:S04]  /*1ef0*/  STS.U16 [R0+UR13+0x2200], R6 ;  /* 0x0022000600007988 */ /* 0x0101e8000800040d */
[----:B--2---:R0:W-:Y:S04]  /*1f00*/  STS.U16 [R0+UR13+0x2400], R8 ;  /* 0x0024000800007988 */ /* 0x0041e8000800040d */
[----:B------:R0:W-:Y:S04]  /*1f10*/  STS.U16 [R0+UR13+0x2600], R10 ;  /* 0x0026000a00007988 */ /* 0x0001e8000800040d */
        /* <DEDUP_REMOVED lines=27> */
[----:B------:R0:W-:Y:S01]  /*20d0*/  STS.U16 [R15+UR13+0x3f00], R36 ;  /* 0x003f00240f007988 */ /* 0x0001e2000800040d */
[----:B-1----:R1:W-:Y:S06]  /*20e0*/  MEMBAR.ALL.CTA ;  /* 0x0000000000007992 */ /* 0x0023ec0000008000 */
[----:B-1----:R-:W-:Y:S04]  /*20f0*/  FENCE.VIEW.ASYNC.S ;  /* 0x00000000000073c6 */ /* 0x002fe80000000000 */
[----:B------:R-:W1:Y:S02]  /*2100*/  FENCE.VIEW.ASYNC.S ;  /* 0x00000000000073c6 */ /* 0x000e640000000000 */
[----:B-1----:R0:W1:Y:S02]  /*2110*/  @!UP1 SYNCS.EXCH.64 URZ, [UR13+0x4000], UR4 ;  /* 0x004000040dff95b2 */ /* 0x0020640008000100 */
[----:B-1----:R-:W-:Y:S06]  /*2120*/  BAR.SYNC.DEFER_BLOCKING 0x0 ;  /* 0x0000000000007b1d */ /* 0x002fec0000010000 */
[----:B0-----:R-:W-:Y:S05]  /*2130*/  @!P3 BRA `(.L_x_6) ;  /* 0x000000000068b947 */ /* 0x001fea0003800000 */
[----:B------:R-:W-:Y:S02]  /*2140*/  UIADD3 UR4, UPT, UPT, UR13, 0x2000, URZ ;  /* 0x000020000d047890 */ /* 0x000fe4000fffe0ff */
[----:B------:R-:W-:Y:S02]  /*2150*/  USHF.R.U32.HI UR5, URZ, 0x4, UR13 ;  /* 0x00000004ff057899 */ /* 0x000fe4000801160d */
[----:B------:R-:W-:Y:S02]  /*2160*/  USHF.R.U32.HI UR6, URZ, 0x4, UR4 ;  /* 0x00000004ff067899 */ /* 0x000fe40008011604 */
[----:B------:R-:W-:Y:S02]  /*2170*/  USGXT.U32 UR4, UR5, 0xe ;  /* 0x0000000e0504789a */ /* 0x000fe40008000000 */
[----:B------:R-:W-:Y:S01]  /*2180*/  USGXT.U32 UR6, UR6, 0xe ;  /* 0x0000000e0606789a */ /* 0x000fe20008000000 */
[----:B------:R-:W-:Y:S01]  /*2190*/  UMOV UR10, 0x1000080 ;  /* 0x01000080000a7882 */ /* 0x000fe20000000000 */
[----:B------:R-:W-:Y:S01]  /*21a0*/  UMOV UR11, 0x40004040 ;  /* 0x40004040000b7882 */ /* 0x000fe20000000000 */
[----:B------:R-:W-:Y:S01]  /*21b0*/  UMOV UR18, 0xfffffffe ;  /* 0xfffffffe00127882 */ /* 0x000fe20000000000 */
[----:B------:R-:W-:Y:S01]  /*21c0*/  UMOV UR19, 0x7fffbfdf ;  /* 0x7fffbfdf00137882 */ /* 0x000fe20000000000 */
[----:B------:R-:W-:Y:S01]  /*21d0*/  UMOV UR5, URZ ;  /* 0x000000ff00057c82 */ /* 0x000fe20008000000 */
[----:B------:R-:W-:Y:S01]  /*21e0*/  UMOV UR7, URZ ;  /* 0x000000ff00077c82 */ /* 0x000fe20008000000 */
[----:B------:R-:W-:-:S02]  /*21f0*/  ULOP3.LUT UR22, UR4, 0x1000000, URZ, 0xfc, !UPT ;  /* 0x0100000004167892 */ /* 0x000fc4000f8efcff */
[----:B------:R-:W-:Y:S02]  /*2200*/  UIADD3.64 UR10, UPT, UPT, UR4, UR10, URZ ;  /* 0x0000000a040a7297 */ /* 0x000fe4000fffe0ff */
[----:B------:R-:W-:Y:S01]  /*2210*/  UIADD3.64 UR18, UPT, UPT, UR6, -UR18, URZ ;  /* 0x8000001206127297 */ /* 0x000fe2000fffe0ff */
[----:B------:R-:W-:Y:S01]  /*2220*/  UMOV UR24, 0x0 ;  /* 0x0000000000187882 */ /* 0x000fe20000000000 */
[----:B------:R-:W-:Y:S01]  /*2230*/  UMOV UR25, 0x8208010 ;  /* 0x0820801000197882 */ /* 0x000fe20000000000 */
[----:B------:R-:W-:Y:S01]  /*2240*/  UMOV UR4, UR8 ;  /* 0x0000000800047c82 */ /* 0x000fe20008000000 */
[----:B------:R-:W-:Y:S01]  /*2250*/  UMOV UR23, 0x40004040 ;  /* 0x4000404000177882 */ /* 0x000fe20000000000 */
[----:B------:R-:W-:Y:S01]  /*2260*/  UMOV UR7, 0x80004020 ;  /* 0x8000402000077882 */ /* 0x000fe20000000000 */
[----:B------:R-:W-:Y:S01]  /*2270*/  UMOV UR26, 0x0 ;  /* 0x00000000001a7882 */ /* 0x000fe20000000000 */
[----:B------:R-:W-:Y:S01]  /*2280*/  UMOV UR27, 0x8208010 ;  /* 0x08208010001b7882 */ /* 0x000fe20000000000 */
[----:B------:R-:W-:Y:S01]  /*2290*/  UMOV UR4, UR4 ;  /* 0x0000000400047c82 */ /* 0x000fe20008000000 */
[----:B------:R0:W-:Y:S01]  /*22a0*/  UTCHMMA gdesc[UR22], gdesc[UR6], tmem[UR16], tmem[UR24], idesc[UR25], !UPT ;  /* 0x00ff1806160075ea */ /* 0x0001e2000f800010 */
[----:B------:R0:W-:Y:S01]  /*22b0*/  UTCHMMA gdesc[UR10], gdesc[UR18], tmem[UR16], tmem[UR26], idesc[UR27], UPT ;  /* 0x00ff1a120a0075ea */ /* 0x0001e2000b800010 */
[----:B------:R0:W-:Y:S01]  /*22c0*/  UTCBAR [UR4], URZ ;  /* 0x000000ff040073e9 */ /* 0x0001e200080000ff */
[----:B------:R-:W-:Y:S01]  /*22d0*/  NOP ;  /* 0x0000000000007918 */ /* 0x000fe20000000000 */
.L_x_6:
[----:B------:R-:W-:Y:S05]  /*22e0*/  @!P2 BRA `(.L_x_7) ;  /* 0x000000000008a947 */ /* 0x000fea0003800000 */
[----:B------:R-:W1:Y:S02]  /*22f0*/  SYNCS.PHASECHK.TRANS64.TRYWAIT P4, [UR13+0x4000], RZ ;  /* 0x004000ffff0075a7 */ /* 0x000e64000808110d */
[----:B-1----:R-:W-:Y:S05]  /*2300*/  @!P4 BRA `(.L_x_8) ;  /* 0x000000a4003cc947 */ /* 0x002fea0003800000 */
.L_x_7:
[----:B------:R-:W-:Y:S01]  /*2310*/  BAR.SYNC.DEFER_BLOCKING 0x0 ;  /* 0x0000000000007b1d */ /* 0x000fe20000010000 */
[----:B------:R-:W-:-:S05]  /*2320*/  PRMT R216, RZ, 0x7610, R216 ;  /* 0x00007610ffd87816 */ /* 0x000fca00000000d8 */
[----:B0-----:R-:W0:Y:S02]  /*2330*/  LDCU UR7, c[0x0][0x3a8] ;  /* 0x00007500ff0777ac */ /* 0x001e240008000800 */
[----:B------:R-:W1:Y:S01]  /*2340*/  LDC R166, c[0x0][0x3d8] ;  /* 0x0000f600ffa67b82 */ /* 0x000e620000000800 */
[----:B------:R-:W0:Y:S01]  /*2350*/  LDTM.x128 R4, tmem[UR15+0x20] ;  /* 0x0000200f000479ee */ /* 0x000e2200083c0000 */
[----:B------:R-:W2:Y:S01]  /*2360*/  LDCU.64 UR10, c[0x0][0x3d0] ;  /* 0x00007a00ff0a77ac */ /* 0x000ea20008000a00 */
[----:B------:R-:W-:Y:S02]  /*2370*/  PRMT R212, RZ, 0x7610, R212 ;  /* 0x00007610ffd47816 */ /* 0x000fe400000000d4 */
[----:B------:R-:W-:Y:S02]  /*2380*/  PRMT R208, RZ, 0x7610, R208 ;  /* 0x00007610ffd07816 */ /* 0x000fe400000000d0 */
[----:B------:R-:W-:Y:S02]  /*2390*/  PRMT R188, RZ, 0x7610, R188 ;  /* 0x00007610ffbc7816 */ /* 0x000fe400000000bc */
[----:B------:R-:W-:-:S02]  /*23a0*/  PRMT R215, RZ, 0x7610, R215 ;  /* 0x00007610ffd77816 */ /* 0x000fc400000000d7 */
[----:B------:R-:W-:Y:S02]  /*23b0*/  PRMT R211, RZ, 0x7610, R211 ;  /* 0x00007610ffd37816 */ /* 0x000fe400000000d3 */
[----:B------:R-:W-:Y:S02]  /*23c0*/  PRMT R207, RZ, 0x7610, R207 ;  /* 0x00007610ffcf7816 */ /* 0x000fe400000000cf */
[----:B------:R-:W-:Y:S01]  /*23d0*/  PRMT R214, RZ, 0x7610, R214 ;  /* 0x00007610ffd67816 */ /* 0x000fe200000000d6 */
[----:B------:R-:W3:Y:S01]  /*23e0*/  @!P1 SYNCS.CCTL.IV [UR13+0x4000] ;  /* 0x00400000ff0099b1 */ /* 0x000ee2000800000d */
[----:B------:R-:W-:Y:S01]  /*23f0*/  PRMT R210, RZ, 0x7610, R210 ;  /* 0x00007610ffd27816 */ /* 0x000fe200000000d2 */
[----:B------:R-:W-:Y:S01]  /*2400*/  NOP ;  /* 0x0000000000007918 */ /* 0x000fe20000000000 */
[----:B--2---:R-:W-:Y:S01]  /*2410*/  UIMAD UR10, UR12, UR10, URZ ;  /* 0x0000000a0c0a72a4 */ /* 0x004fe2000f8e02ff */
[----:B------:R-:W-:Y:S02]  /*2420*/  IMAD R134, R134, UR11, RZ ;  /* 0x0000000b86867c24 */ /* 0x000fe4000f8e02ff */
[----:B0-----:R-:W-:Y:S01]  /*2430*/  FMUL R0, R6, UR7 ;  /* 0x0000000706007c20 */ /* 0x001fe20008400000 */
[----:B------:R-:W-:Y:S01]  /*2440*/  FMUL R135, R5, UR7 ;  /* 0x0000000705877c20 */ /* 0x000fe20008400000 */
[----:B------:R-:W-:Y:S01]  /*2450*/  FMUL R136, R4, UR7 ;  /* 0x0000000704887c20 */ /* 0x000fe20008400000 */
[----:B------:R-:W-:Y:S01]  /*2460*/  FMUL R132, R7, UR7 ;  /* 0x0000000707847c20 */ /* 0x000fe20008400000 */
[----:B------:R-:W-:Y:S01]  /*2470*/  FMUL R133, R8, UR7 ;  /* 0x0000000708857c20 */ /* 0x000fe20008400000 */
[----:B------:R-:W-:-:S02]  /*2480*/  USHF.L.U32 UR6, UR10, 0x1, URZ ;  /* 0x000000010a067899 */ /* 0x000fc400080006ff */
[----:B------:R-:W-:Y:S01]  /*2490*/  FMNMX3 R136, R136, R135, R0, !PT ;  /* 0x0000008788887276 */ /* 0x000fe20007800000 */
[----:B------:R-:W-:Y:S01]  /*24a0*/  FMUL R0, R9, UR7 ;  /* 0x0000000709007c20 */ /* 0x000fe20008400000 */
[----:B------:R-:W-:Y:S01]  /*24b0*/  FMUL R135, R10, UR7 ;  /* 0x000000070a877c20 */ /* 0x000fe20008400000 */
[----:B------:R-:W-:Y:S01]  /*24c0*/  UIMAD.WIDE UR4, UR10, 0x2, URZ ;  /* 0x000000020a0478a5 */ /* 0x000fe2000f8e02ff */
[----:B------:R-:W-:Y:S01]  /*24d0*/  FMNMX3 R136, R136, R132, R133, !PT ;  /* 0x0000008488887276 */ /* 0x000fe20007800085 */
[----:B------:R-:W-:Y:S01]  /*24e0*/  FMUL R132, R11, UR7 ;  /* 0x000000070b847c20 */ /* 0x000fe20008400000 */
[----:B------:R-:W-:Y:S02]  /*24f0*/  FMUL R133, R12, UR7 ;  /* 0x000000070c857c20 */ /* 0x000fe40008400000 */
[----:B------:R-:W-:Y:S01]  /*2500*/  FMNMX3 R136, R136, R0, R135, !PT ;  /* 0x0000000088887276 */ /* 0x000fe20007800087 */
[----:B------:R-:W-:Y:S01]  /*2510*/  FMUL R0, R13, UR7 ;  /* 0x000000070d007c20 */ /* 0x000fe20008400000 */
[----:B------:R-:W-:-:S02]  /*2520*/  FMUL R135, R14, UR7 ;  /* 0x000000070e877c20 */ /* 0x000fc40008400000 */
[----:B------:R-:W-:Y:S01]  /*2530*/  FMNMX3 R136, R136, R132, R133, !PT ;  /* 0x0000008488887276 */ /* 0x000fe20007800085 */
[----:B------:R-:W-:Y:S01]  /*2540*/  FMUL R132, R15, UR7 ;  /* 0x000000070f847c20 */ /* 0x000fe20008400000 */
[----:B------:R-:W-:Y:S02]  /*2550*/  FMUL R133, R16, UR7 ;  /* 0x0000000710857c20 */ /* 0x000fe40008400000 */
        /* <DEDUP_REMOVED lines=172> */
[----:B------:R-:W-:-:S03]  /*3020*/  FMUL R133, R131, UR7 ;  /* 0x0000000783857c20 */ /* 0x000fc60008400000 */
[----:B------:R-:W-:-:S04]  /*3030*/  FMNMX3 R0, R0, R135, R136, !PT ;  /* 0x0000008700007276 */ /* 0x000fc80007800088 */
[----:B------:R-:W-:-:S05]  /*3040*/  FMNMX3 R0, R0, -INF , R133, !PT ;  /* 0xff80000000007876 */ /* 0x000fca0007800085 */
[--C-:B------:R-:W-:Y:S01]  /*3050*/  FFMA R4, R4, UR7, -R0.reuse ;  /* 0x0000000704047c23 */ /* 0x100fe20008000800 */
[--C-:B------:R-:W-:Y:S01]  /*3060*/  FFMA R5, R5, UR7, -R0.reuse ;  /* 0x0000000705057c23 */ /* 0x100fe20008000800 */
[--C-:B------:R-:W-:Y:S01]  /*3070*/  FFMA R6, R6, UR7, -R0.reuse ;  /* 0x0000000706067c23 */ /* 0x100fe20008000800 */
[--C-:B------:R-:W-:Y:S01]  /*3080*/  FFMA R7, R7, UR7, -R0.reuse ;  /* 0x0000000707077c23 */ /* 0x100fe20008000800 */
[----:B------:R-:W-:Y:S01]  /*3090*/  FMUL R4, R4, 1.4426950216293334961 ;  /* 0x3fb8aa3b04047820 */ /* 0x000fe20000400000 */
[----:B------:R-:W-:Y:S01]  /*30a0*/  FMUL R5, R5, 1.4426950216293334961 ;  /* 0x3fb8aa3b05057820 */ /* 0x000fe20000400000 */
[----:B------:R-:W-:Y:S01]  /*30b0*/  FMUL R6, R6, 1.4426950216293334961 ;  /* 0x3fb8aa3b06067820 */ /* 0x000fe20000400000 */
[----:B------:R-:W-:Y:S01]  /*30c0*/  FMUL R7, R7, 1.4426950216293334961 ;  /* 0x3fb8aa3b07077820 */ /* 0x000fe20000400000 */
[--C-:B------:R-:W-:Y:S01]  /*30d0*/  FFMA R8, R8, UR7, -R0.reuse ;  /* 0x0000000708087c23 */ /* 0x100fe20008000800 */
[--C-:B------:R-:W-:Y:S01]  /*30e0*/  FFMA R9, R9, UR7, -R0.reuse ;  /* 0x0000000709097c23 */ /* 0x100fe20008000800 */
[----:B------:R-:W-:Y:S01]  /*30f0*/  MUFU.EX2 R4, R4 ;  /* 0x0000000400047308 */ /* 0x000fe20000000800 */
[--C-:B------:R-:W-:Y:S01]  /*3100*/  FFMA R10, R10, UR7, -R0.reuse ;  /* 0x000000070a0a7c23 */ /* 0x100fe20008000800 */
[----:B------:R-:W-:Y:S01]  /*3110*/  FMUL R8, R8, 1.4426950216293334961 ;  /* 0x3fb8aa3b08087820 */ /* 0x000fe20000400000 */
[----:B------:R-:W-:Y:S01]  /*3120*/  FMUL R9, R9, 1.4426950216293334961 ;  /* 0x3fb8aa3b09097820 */ /* 0x000fe20000400000 */
[--C-:B------:R-:W-:Y:S01]  /*3130*/  FFMA R11, R11, UR7, -R0.reuse ;  /* 0x000000070b0b7c23 */ /* 0x100fe20008000800 */
[----:B------:R-:W-:Y:S01]  /*3140*/  FMUL R10, R10, 1.4426950216293334961 ;  /* 0x3fb8aa3b0a0a7820 */ /* 0x000fe20000400000 */
[--C-:B------:R-:W-:Y:S01]  /*3150*/  FFMA R12, R12, UR7, -R0.reuse ;  /* 0x000000070c0c7c23 */ /* 0x100fe20008000800 */
[--C-:B------:R-:W-:Y:S01]  /*3160*/  FFMA R13, R13, UR7, -R0.reuse ;  /* 0x000000070d0d7c23 */ /* 0x100fe20008000800 */
[----:B------:R-:W0:Y:S01]  /*3170*/  MUFU.EX2 R5, R5 ;  /* 0x0000000500057308 */ /* 0x000e220000000800 */
[----:B------:R-:W-:Y:S01]  /*3180*/  FMUL R11, R11, 1.4426950216293334961 ;  /* 0x3fb8aa3b0b0b7820 */ /* 0x000fe20000400000 */
[----:B------:R-:W-:Y:S01]  /*3190*/  FMUL R12, R12, 1.4426950216293334961 ;  /* 0x3fb8aa3b0c0c7820 */ /* 0x000fe20000400000 */
[----:B------:R-:W-:Y:S01]  /*31a0*/  FMUL R13, R13, 1.4426950216293334961 ;  /* 0x3fb8aa3b0d0d7820 */ /* 0x000fe20000400000 */
[--C-:B------:R-:W-:Y:S01]  /*31b0*/  FFMA R14, R14, UR7, -R0.reuse ;  /* 0x000000070e0e7c23 */ /* 0x100fe20008000800 */
[--C-:B------:R-:W-:Y:S01]  /*31c0*/  FFMA R15, R15, UR7, -R0.reuse ;  /* 0x000000070f0f7c23 */ /* 0x100fe20008000800 */
[--C-:B------:R-:W-:Y:S01]  /*31d0*/  FFMA R16, R16, UR7, -R0.reuse ;  /* 0x0000000710107c23 */ /* 0x100fe20008000800 */
[--C-:B------:R-:W-:Y:S01]  /*31e0*/  FFMA R17, R17, UR7, -R0.reuse ;  /* 0x0000000711117c23 */ /* 0x100fe20008000800 */
[----:B------:R-:W2:Y:S01]  /*31f0*/  MUFU.EX2 R6, R6 ;  /* 0x0000000600067308 */ /* 0x000ea20000000800 */
[----:B------:R-:W-:Y:S01]  /*3200*/  FMUL R14, R14, 1.4426950216293334961 ;  /* 0x3fb8aa3b0e0e7820 */ /* 0x000fe20000400000 */
[----:B------:R-:W-:Y:S01]  /*3210*/  FMUL R15, R15, 1.4426950216293334961 ;  /* 0x3fb8aa3b0f0f7820 */ /* 0x000fe20000400000 */
[----:B------:R-:W-:Y:S01]  /*3220*/  FMUL R16, R16, 1.4426950216293334961 ;  /* 0x3fb8aa3b10107820 */ /* 0x000fe20000400000 */
[----:B------:R-:W-:Y:S01]  /*3230*/  FMUL R17, R17, 1.4426950216293334961 ;  /* 0x3fb8aa3b11117820 */ /* 0x000fe20000400000 */
[--C-:B------:R-:W-:Y:S01]  /*3240*/  FFMA R18, R18, UR7, -R0.reuse ;  /* 0x0000000712127c23 */ /* 0x100fe20008000800 */
[--C-:B------:R-:W-:Y:S01]  /*3250*/  FFMA R19, R19, UR7, -R0.reuse ;  /* 0x0000000713137c23 */ /* 0x100fe20008000800 */
[--C-:B------:R-:W-:Y:S01]  /*3260*/  FFMA R20, R20, UR7, -R0.reuse ;  /* 0x0000000714147c23 */ /* 0x100fe20008000800 */
[----:B------:R-:W4:Y:S01]  /*3270*/  MUFU.EX2 R7, R7 ;  /* 0x0000000700077308 */ /* 0x000f220000000800 */
[----:B0-----:R-:W-:Y:S01]  /*3280*/  FADD R133, R4, R5 ;  /* 0x0000000504857221 */ /* 0x001fe20000000000 */
[----:B------:R-:W-:Y:S01]  /*3290*/  FMUL R18, R18, 1.4426950216293334961 ;  /* 0x3fb8aa3b12127820 */ /* 0x000fe20000400000 */
[----:B------:R-:W-:Y:S01]  /*32a0*/  FMUL R19, R19, 1.4426950216293334961 ;  /* 0x3fb8aa3b13137820 */ /* 0x000fe20000400000 */
[----:B------:R-:W-:Y:S01]  /*32b0*/  FMUL R20, R20, 1.4426950216293334961 ;  /* 0x3fb8aa3b14147820 */ /* 0x000fe20000400000 */
[--C-:B------:R-:W-:Y:S01]  /*32c0*/  FFMA R21, R21, UR7, -R0.reuse ;  /* 0x0000000715157c23 */ /* 0x100fe20008000800 */
[--C-:B------:R-:W-:Y:S01]  /*32d0*/  FFMA R22, R22, UR7, -R0.reuse ;  /* 0x0000000716167c23 */ /* 0x100fe20008000800 */
[--C-:B------:R-:W-:Y:S01]  /*32e0*/  FFMA R23, R23, UR7, -R0.reuse ;  /* 0x0000000717177c23 */ /* 0x100fe20008000800 */
[----:B------:R-:W0:Y:S01]  /*32f0*/  MUFU.EX2 R8, R8 ;  /* 0x0000000800087308 */ /* 0x000e220000000800 */
[----:B--2---:R-:W-:Y:S01]  /*3300*/  FADD R132, R6, R133 ;  /* 0x0000008506847221 */ /* 0x004fe20000000000 */
[----:B------:R-:W-:Y:S01]  /*3310*/  FMUL R21, R21, 1.4426950216293334961 ;  /* 0x3fb8aa3b15157820 */ /* 0x000fe20000400000 */
[----:B------:R-:W-:Y:S01]  /*3320*/  FMUL R22, R22, 1.4426950216293334961 ;  /* 0x3fb8aa3b16167820 */ /* 0x000fe20000400000 */
[----:B------:R-:W-:Y:S01]  /*3330*/  FMUL R23, R23, 1.4426950216293334961 ;  /* 0x3fb8aa3b17177820 */ /* 0x000fe20000400000 */
[--C-:B------:R-:W-:Y:S01]  /*3340*/  FFMA R24, R24, UR7, -R0.reuse ;  /* 0x0000000718187c23 */ /* 0x100fe20008000800 */
[--C-:B------:R-:W-:Y:S01]  /*3350*/  FFMA R25, R25, UR7, -R0.reuse ;  /* 0x0000000719197c23 */ /* 0x100fe20008000800 */
[----:B------:R-:W-:Y:S01]  /*3360*/  FFMA R26, R26, UR7, -R0 ;  /* 0x000000071a1a7c23 */ /* 0x000fe20008000800 */
[----:B------:R-:W2:Y:S01]  /*3370*/  MUFU.EX2 R9, R9 ;  /* 0x0000000900097308 */ /* 0x000ea20000000800 */
[----:B----4-:R-:W-:Y:S01]  /*3380*/  FADD R133, R7, R132 ;  /* 0x0000008407857221 */ /* 0x010fe20000000000 */
        /* <DEDUP_REMOVED lines=13> */
[----:B------:R-:W-:Y:S01]  /*3460*/  FFMA R32, R32, UR7, -R0 ;  /* 0x0000000720207c23 */ /* 0x000fe20008000800 */
[----:B------:R-:W0:Y:S01]  /*3470*/  MUFU.EX2 R11, R11 ;  /* 0x0000000b000b7308 */ /* 0x000e220000000800 */
[----:B--2---:R-:W-:Y:S01]  /*3480*/  FADD R133, R9, R132 ;  /* 0x0000008409857221 */ /* 0x004fe20000000000 */
[----:B------:R-:W-:Y:S01]  /*3490*/  FMUL R30, R30, 1.4426950216293334961 ;  /* 0x3fb8aa3b1e1e7820 */ /* 0x000fe20000400000 */
[----:B------:R-:W-:Y:S01]  /*34a0*/  FMUL R31, R31, 1.4426950216293334961 ;  /* 0x3fb8aa3b1f1f7820 */ /* 0x000fe20000400000 */
[----:B------:R-:W-:Y:S01]  /*34b0*/  FMUL R32, R32, 1.4426950216293334961 ;  /* 0x3fb8aa3b20207820 */ /* 0x000fe20000400000 */
[--C-:B------:R-:W-:Y:S01]  /*34c0*/  FFMA R33, R33, UR7, -R0.reuse ;  /* 0x0000000721217c23 */ /* 0x100fe20008000800 */
[--C-:B------:R-:W-:Y:S01]  /*34d0*/  FFMA R34, R34, UR7, -R0.reuse ;  /* 0x0000000722227c23 */ /* 0x100fe20008000800 */
[--C-:B------:R-:W-:Y:S01]  /*34e0*/  FFMA R35, R35, UR7, -R0.reuse ;  /* 0x0000000723237c23 */ /* 0x100fe20008000800 */
[----:B------:R-:W2:Y:S01]  /*34f0*/  MUFU.EX2 R12, R12 ;  /* 0x0000000c000c7308 */ /* 0x000ea20000000800 */
[----:B----4-:R-:W-:Y:S01]  /*3500*/  FADD R132, R10, R133 ;  /* 0x000000850a847221 */ /* 0x010fe20000000000 */
[----:B------:R-:W-:Y:S01]  /*3510*/  FMUL R33, R33, 1.4426950216293334961 ;  /* 0x3fb8aa3b21217820 */ /* 0x000fe20000400000 */
[----:B------:R-:W-:Y:S01]  /*3520*/  FMUL R34, R34, 1.4426950216293334961 ;  /* 0x3fb8aa3b22227820 */ /* 0x000fe20000400000 */
[----:B------:R-:W-:Y:S01]  /*3530*/  FMUL R35, R35, 1.4426950216293334961 ;  /* 0x3fb8aa3b23237820 */ /* 0x000fe20000400000 */
[--C-:B------:R-:W-:Y:S01]  /*3540*/  FFMA R36, R36, UR7, -R0.reuse ;  /* 0x0000000724247c23 */ /* 0x100fe20008000800 */
[--C-:B------:R-:W-:Y:S01]  /*3550*/  FFMA R37, R37, UR7, -R0.reuse ;  /* 0x0000000725257c23 */ /* 0x100fe20008000800 */
[----:B------:R-:W-:Y:S01]  /*3560*/  FFMA R38, R38, UR7, -R0 ;  /* 0x0000000726267c23 */ /* 0x000fe20008000800 */
        /* <DEDUP_REMOVED lines=67> */
[----:B------:R-:W-:Y:S01]  /*39a0*/  F2FP.F16.F32.PACK_AB R4, R5, R4 ;  /* 0x000000040504723e */ /* 0x000fe200000000ff */
[----:B------:R-:W-:Y:S01]  /*39b0*/  FMUL R61, R61, 1.4426950216293334961 ;  /* 0x3fb8aa3b3d3d7820 */ /* 0x000fe20000400000 */
[----:B------:R-:W-:Y:S01]  /*39c0*/  FMUL R62, R62, 1.4426950216293334961 ;  /* 0x3fb8aa3b3e3e7820 */ /* 0x000fe20000400000 */
[--C-:B------:R-:W-:Y:S01]  /*39d0*/  FFMA R63, R63, UR7, -R0.reuse ;  /* 0x000000073f3f7c23 */ /* 0x100fe20008000800 */
[----:B------:R-:W-:Y:S01]  /*39e0*/  FFMA R64, R64, UR7, -R0 ;  /* 0x0000000740407c23 */ /* 0x000fe20008000800 */
[----:B------:R-:W4:Y:S01]  /*39f0*/  MUFU.EX2 R22, R22 ;  /* 0x0000001600167308 */ /* 0x000f220000000800 */
[----:B0-----:R-:W-:-:S07]  /*3a00*/  FADD R132, R20, R133 ;  /* 0x0000008514847221 */ /* 0x001fce0000000000 */
[----:B------:R-:W0:Y:S01]  /*3a10*/  MUFU.EX2 R23, R23 ;  /* 0x0000001700177308 */ /* 0x000e220000000800 */
[----:B--2---:R-:W-:-:S07]  /*3a20*/  FADD R133, R21, R132 ;  /* 0x0000008415857221 */ /* 0x004fce0000000000 */
[----:B------:R-:W2:Y:S01]  /*3a30*/  MUFU.EX2 R24, R24 ;  /* 0x0000001800187308 */ /* 0x000ea20000000800 */
[----:B----4-:R-:W-:-:S07]  /*3a40*/  FADD R132, R22, R133 ;  /* 0x0000008516847221 */ /* 0x010fce0000000000 */
        /* <DEDUP_REMOVED lines=39> */
[----:B--2---:R-:W-:Y:S01]  /*3cc0*/  FADD R136, R42, R135 ;  /* 0x000000872a887221 */ /* 0x004fe20000000000 */
[----:B------:R-:W2:Y:S06]  /*3cd0*/  LDC.64 R132, c[0x0][0x390] ;  /* 0x0000e400ff847b82 */ /* 0x000eac0000000a00 */
[----:B------:R-:W1:Y:S01]  /*3ce0*/  MUFU.EX2 R45, R45 ;  /* 0x0000002d002d7308 */ /* 0x000e620000000800 */
[----:B----4-:R-:W-:-:S07]  /*3cf0*/  FADD R135, R43, R136 ;  /* 0x000000882b877221 */ /* 0x010fce0000000000 */
[----:B------:R-:W4:Y:S01]  /*3d00*/  MUFU.EX2 R46, R46 ;  /* 0x0000002e002e7308 */ /* 0x000f220000000800 */
[----:B0-----:R-:W-:Y:S01]  /*3d10*/  FADD R136, R44, R135 ;  /* 0x000000872c887221 */ /* 0x001fe20000000000 */
[C---:B------:R-:W-:Y:S01]  /*3d20*/  SHF.L.U32 R135, R134.reuse, 0x1, RZ ;  /* 0x0000000186877819 */ /* 0x040fe200000006ff */
[----:B------:R-:W-:-:S05]  /*3d30*/  IMAD.HI R134, R134, 0x2, RZ ;  /* 0x0000000286867827 */ /* 0x000fca00078e02ff */
[----:B------:R-:W0:Y:S01]  /*3d40*/  MUFU.EX2 R47, R47 ;  /* 0x0000002f002f7308 */ /* 0x000e220000000800 */
[----:B-1----:R-:W-:Y:S01]  /*3d50*/  FADD R137, R45, R136 ;  /* 0x000000882d897221 */ /* 0x002fe20000000000 */
[----:B--2---:R-:W-:Y:S01]  /*3d60*/  IADD3 R132, P4, P5, R135, UR6, R132 ;  /* 0x0000000687847c10 */ /* 0x004fe2000fd9e084 */
[----:B------:R-:W-:-:S05]  /*3d70*/  FMUL R63, R63, 1.4426950216293334961 ;  /* 0x3fb8aa3b3f3f7820 */ /* 0x000fca0000400000 */
[----:B------:R-:W1:Y:S01]  /*3d80*/  MUFU.EX2 R48, R48 ;  /* 0x0000003000307308 */ /* 0x000e620000000800 */
[----:B----4-:R-:W-:Y:S01]  /*3d90*/  FADD R136, R46, R137 ;  /* 0x000000892e887221 */ /* 0x010fe20000000000 */
[----:B------:R-:W-:Y:S01]  /*3da0*/  IADD3.X R133, PT, PT, R134, UR5, R133, P4, P5 ;  /* 0x0000000586857c10 */ /* 0x000fe2000a7ea485 */
[----:B------:R-:W-:-:S05]  /*3db0*/  FMUL R64, R64, 1.4426950216293334961 ;  /* 0x3fb8aa3b40407820 */ /* 0x000fca0000400000 */
[----:B------:R-:W2:Y:S01]  /*3dc0*/  MUFU.EX2 R49, R49 ;  /* 0x0000003100317308 */ /* 0x000ea20000000800 */
[----:B0-----:R-:W-:-:S07]  /*3dd0*/  FADD R137, R47, R136 ;  /* 0x000000882f897221 */ /* 0x001fce0000000000 */
[----:B------:R-:W0:Y:S01]  /*3de0*/  MUFU.EX2 R50, R50 ;  /* 0x0000003200327308 */ /* 0x000e220000000800 */
[----:B-1----:R-:W-:-:S07]  /*3df0*/  FADD R136, R48, R137 ;  /* 0x0000008930887221 */ /* 0x002fce0000000000 */
[----:B------:R-:W1:Y:S01]  /*3e00*/  MUFU.EX2 R51, R51 ;  /* 0x0000003300337308 */ /* 0x000e620000000800 */
[----:B--2---:R-:W-:-:S07]  /*3e10*/  FADD R135, R49, R136 ;  /* 0x0000008831877221 */ /* 0x004fce0000000000 */
        /* <DEDUP_REMOVED lines=11> */
[----:B------:R-:W-:Y:S01]  /*3ed0*/  F2FP.F16.F32.PACK_AB R5, R7, R6 ;  /* 0x000000060705723e */ /* 0x000fe200000000ff */
[----:B------:R-:W-:Y:S01]  /*3ee0*/  FFMA R65, R65, UR7, -R0 ;  /* 0x0000000741417c23 */ /* 0x000fe20008000800 */
[----:B------:R-:W-:-:S05]  /*3ef0*/  F2FP.F16.F32.PACK_AB R6, R9, R8 ;  /* 0x000000080906723e */ /* 0x000fca00000000ff */
[----:B------:R-:W4:Y:S01]  /*3f00*/  MUFU.EX2 R58, R58 ;  /* 0x0000003a003a7308 */ /* 0x000f220000000800 */
[----:B--2---:R-:W-:Y:S01]  /*3f10*/  FADD R9, R55, R134 ;  /* 0x0000008637097221 */ /* 0x004fe20000000000 */
[----:B------:R-:W-:Y:S01]  /*3f20*/  F2FP.F16.F32.PACK_AB R7, R11, R10 ;  /* 0x0000000a0b07723e */ /* 0x000fe200000000ff */
[----:B------:R-:W-:-:S05]  /*3f30*/  FFMA R66, R66, UR7, -R0 ;  /* 0x0000000742427c23 */ /* 0x000fca0008000800 */
[----:B------:R-:W2:Y:S01]  /*3f40*/  MUFU.EX2 R59, R59 ;  /* 0x0000003b003b7308 */ /* 0x000ea20000000800 */
[----:B0-----:R-:W-:Y:S01]  /*3f50*/  FADD R10, R56, R9 ;  /* 0x00000009380a7221 */ /* 0x001fe20000000000 */
[----:B------:R-:W-:Y:S01]  /*3f60*/  F2FP.F16.F32.PACK_AB R8, R13, R12 ;  /* 0x0000000c0d08723e */ /* 0x000fe200000000ff */
[----:B------:R-:W-:-:S05]  /*3f70*/  FFMA R67, R67, UR7, -R0 ;  /* 0x0000000743437c23 */ /* 0x000fca0008000800 */
[----:B------:R-:W0:Y:S01]  /*3f80*/  MUFU.EX2 R60, R60 ;  /* 0x0000003c003c7308 */ /* 0x000e220000000800 */
[----:B-1----:R-:W-:Y:S01]  /*3f90*/  FADD R13, R57, R10 ;  /* 0x0000000a390d7221 */ /* 0x002fe20000000000 */
[----:B------:R-:W-:Y:S01]  /*3fa0*/  F2FP.F16.F32.PACK_AB R9, R15, R14 ;  /* 0x0000000e0f09723e */ /* 0x000fe200000000ff */
[----:B------:R-:W-:-:S05]  /*3fb0*/  FFMA R68, R68, UR7, -R0 ;  /* 0x0000000744447c23 */ /* 0x000fca0008000800 */
[----:B------:R-:W1:Y:S01]  /*3fc0*/  MUFU.EX2 R61, R61 ;  /* 0x0000003d003d7308 */ /* 0x000e620000000800 */
[----:B----4-:R-:W-:Y:S01]  /*3fd0*/  FADD R14, R58, R13 ;  /* 0x0000000d3a0e7221 */ /* 0x010fe20000000000 */
[----:B------:R-:W-:-:S06]  /*3fe0*/  FMUL R65, R65, 1.4426950216293334961 ;  /* 0x3fb8aa3b41417820 */ /* 0x000fcc0000400000 */
[----:B------:R-:W4:Y:S01]  /*3ff0*/  MUFU.EX2 R62, R62 ;  /* 0x0000003e003e7308 */ /* 0x000f220000000800 */
[----:B--2---:R-:W-:Y:S01]  /*4000*/  FADD R15, R59, R14 ;  /* 0x0000000e3b0f7221 */ /* 0x004fe20000000000 */
[----:B------:R-:W-:-:S06]  /*4010*/  F2FP.F16.F32.PACK_AB R10, R17, R16 ;  /* 0x00000010110a723e */ /* 0x000fcc00000000ff */
[----:B------:R-:W2:Y:S01]  /*4020*/  MUFU.EX2 R63, R63 ;  /* 0x0000003f003f7308 */ /* 0x000ea20000000800 */
[----:B0-----:R-:W-:Y:S01]  /*4030*/  FADD R16, R60, R15 ;  /* 0x0000000f3c107221 */ /* 0x001fe20000000000 */
[----:B------:R-:W-:Y:S01]  /*4040*/  FMUL R66, R66, 1.4426950216293334961 ;  /* 0x3fb8aa3b42427820 */ /* 0x000fe20000400000 */
[----:B------:R-:W-:Y:S01]  /*4050*/  F2FP.F16.F32.PACK_AB R11, R19, R18 ;  /* 0x00000012130b723e */ /* 0x000fe200000000ff */
[--C-:B------:R-:W-:Y:S01]  /*4060*/  FFMA R69, R69, UR7, -R0.reuse ;  /* 0x0000000745457c23 */ /* 0x100fe20008000800 */
[--C-:B------:R-:W-:Y:S01]  /*4070*/  FFMA R70, R70, UR7, -R0.reuse ;  /* 0x0000000746467c23 */ /* 0x100fe20008000800 */
[----:B------:R-:W-:Y:S01]  /*4080*/  FFMA R71, R71, UR7, -R0 ;  /* 0x0000000747477c23 */ /* 0x000fe20008000800 */
[----:B------:R-:W-:Y:S01]  /*4090*/  IMAD R141, R166, 0x6, RZ ;  /* 0x00000006a68d7824 */ /* 0x000fe200078e02ff */
[----:B------:R-:W0:Y:S01]  /*40a0*/  MUFU.EX2 R64, R64 ;  /* 0x0000004000407308 */ /* 0x000e220000000800 */
[----:B-1----:R-:W-:Y:S01]  /*40b0*/  FADD R19, R61, R16 ;  /* 0x000000103d137221 */ /* 0x002fe20000000000 */
[----:B------:R-:W-:Y:S01]  /*40c0*/  FMUL R67, R67, 1.4426950216293334961 ;  /* 0x3fb8aa3b43437820 */ /* 0x000fe20000400000 */
[----:B------:R-:W-:-:S02]  /*40d0*/  F2FP.F16.F32.PACK_AB R12, R21, R20 ;  /* 0x00000014150c723e */ /* 0x000fc400000000ff */
[CC--:B------:R-:W-:Y:S02]  /*40e0*/  LEA R139, R166.reuse, R166.reuse, 0x2 ;  /* 0x000000a6a68b7211 */ /* 0x0c0fe400078e10ff */
[----:B------:R-:W-:Y:S01]  /*40f0*/  LEA R143, R166, -R166, 0x3 ;  /* 0x800000a6a68f7211 */ /* 0x000fe200078e18ff */
[----:B------:R-:W1:Y:S01]  /*4100*/  MUFU.EX2 R65, R65 ;  /* 0x0000004100417308 */ /* 0x000e620000000800 */
[----:B----4-:R-:W-:Y:S01]  /*4110*/  FADD R20, R62, R19 ;  /* 0x000000133e147221 */ /* 0x010fe20000000000 */
[----:B------:R-:W-:Y:S01]  /*4120*/  FMUL R68, R68, 1.4426950216293334961 ;  /* 0x3fb8aa3b44447820 */ /* 0x000fe20000400000 */
[C---:B------:R-:W-:Y:S01]  /*4130*/  LEA R196, P6, R166.reuse, R132, 0x2 ;  /* 0x00000084a6c47211 */ /* 0x040fe200078c10ff */
[C---:B------:R-:W-:Y:S02]  /*4140*/  IMAD R162, R166.reuse, 0x24, RZ ;  /* 0x00000024a6a27824 */ /* 0x040fe400078e02ff */
[C---:B------:R-:W-:Y:S02]  /*4150*/  IMAD R156, R166.reuse, 0x2a, RZ ;  /* 0x0000002aa69c7824 */ /* 0x040fe400078e02ff */
[C---:B------:R-:W-:Y:S01]  /*4160*/  IMAD R150, R166.reuse, 0x30, RZ ;  /* 0x00000030a6967824 */ /* 0x040fe200078e02ff */
[----:B------:R-:W4:Y:S01]  /*4170*/  MUFU.EX2 R66, R66 ;  /* 0x0000004200427308 */ /* 0x000f220000000800 */
[----:B--2---:R-:W-:Y:S01]  /*4180*/  FADD R21, R63, R20 ;  /* 0x000000143f157221 */ /* 0x004fe20000000000 */
[----:B------:R-:W-:Y:S01]  /*4190*/  FMUL R69, R69, 1.4426950216293334961 ;  /* 0x3fb8aa3b45457820 */ /* 0x000fe20000400000 */
[----:B------:R-:W-:Y:S01]  /*41a0*/  F2FP.F16.F32.PACK_AB R13, R23, R22 ;  /* 0x00000016170d723e */ /* 0x000fe200000000ff */
[----:B------:R-:W-:-:S02]  /*41b0*/  IMAD R164, R166, 0x22, RZ ;  /* 0x00000022a6a47824 */ /* 0x000fc400078e02ff */
[C---:B------:R-:W-:Y:S02]  /*41c0*/  IMAD R160, R166.reuse, 0x26, RZ ;  /* 0x00000026a6a07824 */ /* 0x040fe400078e02ff */
[----:B------:R-:W-:Y:S01]  /*41d0*/  IMAD R158, R166, 0x28, RZ ;  /* 0x00000028a69e7824 */ /* 0x000fe200078e02ff */
[----:B------:R-:W2:Y:S01]  /*41e0*/  MUFU.EX2 R67, R67 ;  /* 0x0000004300437308 */ /* 0x000ea20000000800 */
[----:B0-----:R-:W-:Y:S01]  /*41f0*/  FADD R22, R64, R21 ;  /* 0x0000001540167221 */ /* 0x001fe20000000000 */
[----:B------:R-:W-:Y:S01]  /*4200*/  F2FP.F16.F32.PACK_AB R14, R25, R24 ;  /* 0x00000018190e723e */ /* 0x000fe200000000ff */
[----:B------:R-:W-:Y:S01]  /*4210*/  FMUL R70, R70, 1.4426950216293334961 ;  /* 0x3fb8aa3b46467820 */ /* 0x000fe20000400000 */
[C---:B------:R-:W-:Y:S02]  /*4220*/  IMAD R154, R166.reuse, 0x2c, RZ ;  /* 0x0000002ca69a7824 */ /* 0x040fe400078e02ff */
[C---:B------:R-:W-:Y:S02]  /*4230*/  IMAD R152, R166.reuse, 0x2e, RZ ;  /* 0x0000002ea6987824 */ /* 0x040fe400078e02ff */
[C---:B------:R-:W-:Y:S01]  /*4240*/  IMAD R148, R166.reuse, 0x32, RZ ;  /* 0x00000032a6947824 */ /* 0x040fe200078e02ff */
[----:B------:R-:W0:Y:S01]  /*4250*/  MUFU.EX2 R68, R68 ;  /* 0x0000004400447308 */ /* 0x000e220000000800 */
[----:B-1----:R-:W-:Y:S01]  /*4260*/  FADD R25, R65, R22 ;  /* 0x0000001641197221 */ /* 0x002fe20000000000 */
[----:B------:R-:W-:Y:S01]  /*4270*/  F2FP.F16.F32.PACK_AB R15, R27, R26 ;  /* 0x0000001a1b0f723e */ /* 0x000fe200000000ff */
[C---:B------:R-:W-:Y:S01]  /*4280*/  IMAD R146, R166.reuse, 0x34, RZ ;  /* 0x00000034a6927824 */ /* 0x040fe200078e02ff */
[----:B------:R-:W-:Y:S01]  /*4290*/  F2FP.F16.F32.PACK_AB R20, R37, R36 ;  /* 0x000000242514723e */ /* 0x000fe200000000ff */
[----:B------:R-:W-:-:S02]  /*42a0*/  IMAD R144, R166, 0x36, RZ ;  /* 0x00000036a6907824 */ /* 0x000fc400078e02ff */
[----:B------:R-:W-:Y:S01]  /*42b0*/  IMAD R142, R166, 0x38, RZ ;  /* 0x00000038a68e7824 */ /* 0x000fe200078e02ff */
[----:B------:R-:W1:Y:S01]  /*42c0*/  MUFU.EX2 R69, R69 ;  /* 0x0000004500457308 */ /* 0x000e620000000800 */
[----:B----4-:R-:W-:Y:S01]  /*42d0*/  FADD R26, R66, R25 ;  /* 0x00000019421a7221 */ /* 0x010fe20000000000 */
[----:B------:R-:W-:Y:S01]  /*42e0*/  FMUL R71, R71, 1.4426950216293334961 ;  /* 0x3fb8aa3b47477820 */ /* 0x000fe20000400000 */
[----:B------:R-:W-:Y:S01]  /*42f0*/  F2FP.F16.F32.PACK_AB R16, R29, R28 ;  /* 0x0000001c1d10723e */ /* 0x000fe200000000ff */
[C---:B------:R-:W-:Y:S02]  /*4300*/  IMAD R140, R166.reuse, 0x3a, RZ ;  /* 0x0000003aa68c7824 */ /* 0x040fe400078e02ff */
[----:B------:R-:W-:Y:S02]  /*4310*/  IMAD R138, R166, 0x3c, RZ ;  /* 0x0000003ca68a7824 */ /* 0x000fe400078e02ff */
[----:B------:R-:W-:Y:S01]  /*4320*/  FFMA R74, R74, UR7, -R0 ;  /* 0x000000074a4a7c23 */ /* 0x000fe20008000800 */
[----:B------:R-:W4:Y:S01]  /*4330*/  MUFU.EX2 R37, R70 ;  /* 0x0000004600257308 */ /* 0x000f220000000800 */
[----:B--2---:R-:W-:Y:S01]  /*4340*/  FADD R29, R67, R26 ;  /* 0x0000001a431d7221 */ /* 0x004fe20000000000 */
[----:B------:R-:W-:Y:S01]  /*4350*/  F2FP.F16.F32.PACK_AB R22, R41, R40 ;  /* 0x000000282916723e */ /* 0x000fe200000000ff */
[--C-:B------:R-:W-:Y:S01]  /*4360*/  FFMA R75, R75, UR7, -R0.reuse ;  /* 0x000000074b4b7c23 */ /* 0x100fe20008000800 */
[----:B------:R-:W-:Y:S01]  /*4370*/  F2FP.F16.F32.PACK_AB R17, R31, R30 ;  /* 0x0000001e1f11723e */ /* 0x000fe200000000ff */
[--C-:B------:R-:W-:Y:S01]  /*4380*/  FFMA R76, R76, UR7, -R0.reuse ;  /* 0x000000074c4c7c23 */ /* 0x100fe20008000800 */
[----:B------:R-:W-:Y:S01]  /*4390*/  F2FP.F16.F32.PACK_AB R18, R33, R32 ;  /* 0x000000202112723e */ /* 0x000fe200000000ff */
[--C-:B------:R-:W-:Y:S01]  /*43a0*/  FFMA R77, R77, UR7, -R0.reuse ;  /* 0x000000074d4d7c23 */ /* 0x100fe20008000800 */
[----:B------:R2:W3:Y:S01]  /*43b0*/  MUFU.EX2 R40, R71 ;  /* 0x0000004700287308 */ /* 0x0004e20000000800 */
[----:B0-----:R-:W-:Y:S01]  /*43c0*/  FADD R32, R68, R29 ;  /* 0x0000001d44207221 */ /* 0x001fe20000000000 */
[----:B------:R-:W-:Y:S01]  /*43d0*/  F2FP.F16.F32.PACK_AB R30, R57, R56 ;  /* 0x00000038391e723e */ /* 0x000fe200000000ff */
[----:B------:R-:W-:Y:S01]  /*43e0*/  IMAD R57, R166, 0xc, RZ ;  /* 0x0000000ca6397824 */ /* 0x000fe200078e02ff */
[----:B------:R-:W-:Y:S01]  /*43f0*/  IADD3 R194, P4, PT, R141, R132, RZ ;  /* 0x000000848dc27210 */ /* 0x000fe20007f9e0ff */
[--C-:B------:R-:W-:Y:S01]  /*4400*/  FFMA R78, R78, UR7, -R0.reuse ;  /* 0x000000074e4e7c23 */ /* 0x100fe20008000800 */
[----:B------:R-:W-:Y:S01]  /*4410*/  F2FP.F16.F32.PACK_AB R19, R35, R34 ;  /* 0x000000222313723e */ /* 0x000fe200000000ff */
[--C-:B------:R-:W-:Y:S01]  /*4420*/  FFMA R79, R79, UR7, -R0.reuse ;  /* 0x000000074f4f7c23 */ /* 0x100fe20008000800 */
[----:B------:R-:W-:Y:S01]  /*4430*/  FFMA R80, R80, UR7, -R0 ;  /* 0x0000000750507c23 */ /* 0x000fe20008000800 */
[C---:B--2---:R-:W-:Y:S01]  /*4440*/  LEA R71, R166.reuse, R166, 0x1 ;  /* 0x000000a6a6477211 */ /* 0x044fe200078e08ff */
[C---:B-1----:R-:W-:Y:S01]  /*4450*/  FADD R34, R69.reuse, R32 ;  /* 0x0000002045227221 */ /* 0x042fe20000000000 */
[----:B------:R-:W-:Y:S01]  /*4460*/  F2FP.F16.F32.PACK_AB R36, R69, R68 ;  /* 0x000000444524723e */ /* 0x000fe200000000ff */
[--C-:B------:R-:W-:Y:S01]  /*4470*/  FFMA R81, R81, UR7, -R0.reuse ;  /* 0x0000000751517c23 */ /* 0x100fe20008000800 */
[----:B------:R-:W-:Y:S01]  /*4480*/  F2FP.F16.F32.PACK_AB R27, R51, R50 ;  /* 0x00000032331b723e */ /* 0x000fe200000000ff */
[C---:B------:R-:W-:Y:S01]  /*4490*/  IMAD R51, R166.reuse, 0x12, RZ ;  /* 0x00000012a6337824 */ /* 0x040fe200078e02ff */
[----:B------:R-:W-:Y:S01]  /*44a0*/  SHF.L.U32 R69, R166, 0x1, RZ ;  /* 0x00000001a6457819 */ /* 0x000fe200000006ff */
[--C-:B------:R-:W-:Y:S01]  /*44b0*/  FFMA R82, R82, UR7, -R0.reuse ;  /* 0x0000000752527c23 */ /* 0x100fe20008000800 */
[-C--:B------:R-:W-:Y:S01]  /*44c0*/  LEA.HI.X.SX32 R195, R71, R133.reuse, 0x1, P4 ;  /* 0x0000008547c37211 */ /* 0x080fe200020f0eff */
[--C-:B------:R-:W-:Y:S01]  /*44d0*/  FFMA R83, R83, UR7, -R0.reuse ;  /* 0x0000000753537c23 */ /* 0x100fe20008000800 */
[----:B------:R-:W-:Y:S01]  /*44e0*/  IADD3 R186, P4, PT, R57, R132, RZ ;  /* 0x0000008439ba7210 */ /* 0x000fe20007f9e0ff */
[----:B------:R-:W-:Y:S01]  /*44f0*/  FFMA R218, R84, UR7, -R0 ;  /* 0x0000000754da7c23 */ /* 0x000fe20008000800 */
[----:B------:R-:W-:Y:S01]  /*4500*/  F2FP.F16.F32.PACK_AB R21, R39, R38 ;  /* 0x000000262715723e */ /* 0x000fe200000000ff */
[----:B----4-:R-:W-:Y:S01]  /*4510*/  FADD R39, R37, R34 ;  /* 0x0000002225277221 */ /* 0x010fe20000000000 */
[----:B------:R-:W-:Y:S01]  /*4520*/  IADD3 R198, P5, PT, R69, R132, RZ ;  /* 0x0000008445c67210 */ /* 0x000fe20007fbe0ff */
[--C-:B------:R-:W-:Y:S01]  /*4530*/  FFMA R91, R91, UR7, -R0.reuse ;  /* 0x000000075b5b7c23 */ /* 0x100fe20008000800 */
[----:B------:R-:W-:Y:S01]  /*4540*/  F2FP.F16.F32.PACK_AB R24, R45, R44 ;  /* 0x0000002c2d18723e */ /* 0x000fe200000000ff */
[----:B------:R-:W-:Y:S01]  /*4550*/  IMAD R44, R166, 0x18, RZ ;  /* 0x00000018a62c7824 */ /* 0x000fe200078e02ff */
[----:B------:R-:W-:Y:S01]  /*4560*/  F2FP.F16.F32.PACK_AB R34, R65, R64 ;  /* 0x000000404122723e */ /* 0x000fe200000000ff */
[--C-:B------:R-:W-:Y:S01]  /*4570*/  FFMA R92, R92, UR7, -R0.reuse ;  /* 0x000000075c5c7c23 */ /* 0x100fe20008000800 */
[-C--:B------:R-:W-:Y:S01]  /*4580*/  LEA.HI.X.SX32 R187, R141, R133.reuse, 0x1, P4 ;  /* 0x000000858dbb7211 */ /* 0x080fe200020f0eff */
[--C-:B------:R-:W-:Y:S01]  /*4590*/  FFMA R93, R93, UR7, -R0.reuse ;  /* 0x000000075d5d7c23 */ /* 0x100fe20008000800 */
[----:B------:R-:W-:Y:S01]  /*45a0*/  LEA R65, R166, R166, 0x3 ;  /* 0x000000a6a6417211 */ /* 0x000fe200078e18ff */
[--C-:B------:R-:W-:Y:S01]  /*45b0*/  FFMA R94, R94, UR7, -R0.reuse ;  /* 0x000000075e5e7c23 */ /* 0x100fe20008000800 */
[----:B------:R-:W-:Y:S01]  /*45c0*/  IADD3 R180, P4, PT, R51, R132, RZ ;  /* 0x0000008433b47210 */ /* 0x000fe20007f9e0ff */
[--C-:B------:R-:W-:Y:S01]  /*45d0*/  FFMA R95, R95, UR7, -R0.reuse ;  /* 0x000000075f5f7c23 */ /* 0x100fe20008000800 */
[----:B------:R-:W-:Y:S01]  /*45e0*/  F2FP.F16.F32.PACK_AB R29, R55, R54 ;  /* 0x00000036371d723e */ /* 0x000fe200000000ff */
[C---:B------:R-:W-:Y:S01]  /*45f0*/  IMAD R55, R166.reuse, 0xe, RZ ;  /* 0x0000000ea6377824 */ /* 0x040fe200078e02ff */
[----:B------:R-:W-:Y:S01]  /*4600*/  F2FP.F16.F32.PACK_AB R33, R63, R62 ;  /* 0x0000003e3f21723e */ /* 0x000fe200000000ff */
[C---:B------:R-:W-:Y:S01]  /*4610*/  IMAD R63, R166.reuse, 0xa, RZ ;  /* 0x0000000aa63f7824 */ /* 0x040fe200078e02ff */
[-C--:B------:R-:W-:Y:S01]  /*4620*/  LEA.HI.X.SX32 R199, R166, R133.reuse, 0x1, P5 ;  /* 0x00000085a6c77211 */ /* 0x080fe200028f0eff */
[----:B---3--:R-:W-:Y:S01]  /*4630*/  FADD R38, R40, R39 ;  /* 0x0000002728267221 */ /* 0x008fe20000000000 */
[----:B------:R-:W-:Y:S01]  /*4640*/  SHF.L.U32 R137, R166, 0x2, RZ ;  /* 0x00000002a6897819 */ /* 0x000fe200000006ff */
[--C-:B------:R-:W-:Y:S01]  /*4650*/  FFMA R96, R96, UR7, -R0.reuse ;  /* 0x0000000760607c23 */ /* 0x100fe20008000800 */
[CC--:B------:R-:W-:Y:S01]  /*4660*/  LEA R192, P5, R166.reuse, R132.reuse, 0x3 ;  /* 0x00000084a6c07211 */ /* 0x0c0fe200078a18ff */
[----:B------:R-:W-:Y:S01]  /*4670*/  IMAD R39, R166, 0x1e, RZ ;  /* 0x0000001ea6277824 */ /* 0x000fe200078e02ff */
[-C--:B------:R-:W-:Y:S01]  /*4680*/  LEA.HI.X.SX32 R181, R65, R133.reuse, 0x1, P4 ;  /* 0x0000008541b57211 */ /* 0x080fe200020f0eff */
[--C-:B------:R-:W-:Y:S01]  /*4690*/  FFMA R97, R97, UR7, -R0.reuse ;  /* 0x0000000761617c23 */ /* 0x100fe20008000800 */
[----:B------:R-:W-:Y:S01]  /*46a0*/  IADD3 R174, P4, PT, R44, R132, RZ ;  /* 0x000000842cae7210 */ /* 0x000fe20007f9e0ff */
[--C-:B------:R-:W-:Y:S01]  /*46b0*/  FFMA R98, R98, UR7, -R0.reuse ;  /* 0x0000000762627c23 */ /* 0x100fe20008000800 */
[----:B------:R-:W-:Y:S01]  /*46c0*/  F2FP.F16.F32.PACK_AB R26, R49, R48 ;  /* 0x00000030311a723e */ /* 0x000fe200000000ff */
[----:B------:R-:W-:Y:S01]  /*46d0*/  IMAD R49, R166, 0x14, RZ ;  /* 0x00000014a6317824 */ /* 0x000fe200078e02ff */
[-C--:B------:R-:W-:Y:S01]  /*46e0*/  LEA.HI.X.SX32 R197, R69, R133.reuse, 0x1, P6 ;  /* 0x0000008545c57211 */ /* 0x080fe200030f0eff */
[--C-:B------:R-:W-:Y:S01]  /*46f0*/  FFMA R99, R99, UR7, -R0.reuse ;  /* 0x0000000763637c23 */ /* 0x100fe20008000800 */
[-C--:B------:R-:W-:Y:S01]  /*4700*/  LEA.HI.X.SX32 R193, R137, R133.reuse, 0x1, P5 ;  /* 0x0000008589c17211 */ /* 0x080fe200028f0eff */
[--C-:B------:R-:W-:Y:S01]  /*4710*/  FFMA R100, R100, UR7, -R0.reuse ;  /* 0x0000000764647c23 */ /* 0x100fe20008000800 */
[-C--:B------:R-:W-:Y:S01]  /*4720*/  IADD3 R190, P6, PT, R63, R132.reuse, RZ ;  /* 0x000000843fbe7210 */ /* 0x080fe20007fde0ff */
[--C-:B------:R-:W-:Y:S01]  /*4730*/  FFMA R101, R101, UR7, -R0.reuse ;  /* 0x0000000765657c23 */ /* 0x100fe20008000800 */
[----:B------:R-:W-:Y:S01]  /*4740*/  IADD3 R184, P5, PT, R55, R132, RZ ;  /* 0x0000008437b87210 */ /* 0x000fe20007fbe0ff */
[--C-:B------:R-:W-:Y:S01]  /*4750*/  FFMA R102, R102, UR7, -R0.reuse ;  /* 0x0000000766667c23 */ /* 0x100fe20008000800 */
[-C--:B------:R-:W-:Y:S01]  /*4760*/  LEA.HI.X.SX32 R175, R57, R133.reuse, 0x1, P4 ;  /* 0x0000008539af7211 */ /* 0x080fe200020f0eff */
[--C-:B------:R-:W-:Y:S01]  /*4770*/  FFMA R103, R103, UR7, -R0.reuse ;  /* 0x0000000767677c23 */ /* 0x100fe20008000800 */
[----:B------:R-:W-:Y:S01]  /*4780*/  LEA R54, R166, -R166, 0x4 ;  /* 0x800000a6a6367211 */ /* 0x000fe200078e20ff */
[--C-:B------:R-:W-:Y:S01]  /*4790*/  FFMA R104, R104, UR7, -R0.reuse ;  /* 0x0000000768687c23 */ /* 0x100fe20008000800 */
[----:B------:R-:W-:Y:S01]  /*47a0*/  IADD3 R168, P4, PT, R39, R132, RZ ;  /* 0x0000008427a87210 */ /* 0x000fe20007f9e0ff */
[--C-:B------:R-:W-:Y:S01]  /*47b0*/  FFMA R105, R105, UR7, -R0.reuse ;  /* 0x0000000769697c23 */ /* 0x100fe20008000800 */
[----:B------:R-:W-:Y:S01]  /*47c0*/  F2FP.F16.F32.PACK_AB R23, R43, R42 ;  /* 0x0000002a2b17723e */ /* 0x000fe200000000ff */
[C---:B------:R-:W-:Y:S01]  /*47d0*/  IMAD R42, R166.reuse, 0x1a, RZ ;  /* 0x0000001aa62a7824 */ /* 0x040fe200078e02ff */
[----:B------:R-:W-:Y:S01]  /*47e0*/  F2FP.F16.F32.PACK_AB R25, R47, R46 ;  /* 0x0000002e2f19723e */ /* 0x000fe200000000ff */
[C---:B------:R-:W-:Y:S01]  /*47f0*/  IMAD R47, R166.reuse, 0x16, RZ ;  /* 0x00000016a62f7824 */ /* 0x040fe200078e02ff */
[----:B------:R-:W-:Y:S01]  /*4800*/  F2FP.F16.F32.PACK_AB R35, R67, R66 ;  /* 0x000000424323723e */ /* 0x000fe200000000ff */
[----:B------:R-:W-:Y:S01]  /*4810*/  IMAD R56, R166, 0xd, RZ ;  /* 0x0000000da6387824 */ /* 0x000fe200078e02ff */
[-C--:B------:R-:W-:Y:S01]  /*4820*/  LEA.HI.X.SX32 R191, R139, R133.reuse, 0x1, P6 ;  /* 0x000000858bbf7211 */ /* 0x080fe200030f0eff */
[--C-:B------:R-:W-:Y:S01]  /*4830*/  FFMA R106, R106, UR7, -R0.reuse ;  /* 0x000000076a6a7c23 */ /* 0x100fe20008000800 */
[-C--:B------:R-:W-:Y:S01]  /*4840*/  LEA.HI.X.SX32 R185, R143, R133.reuse, 0x1, P5 ;  /* 0x000000858fb97211 */ /* 0x080fe200028f0eff */
[--C-:B------:R-:W-:Y:S01]  /*4850*/  FFMA R107, R107, UR7, -R0.reuse ;  /* 0x000000076b6b7c23 */ /* 0x100fe20008000800 */
[----:B------:R-:W-:Y:S01]  /*4860*/  SHF.L.U32 R67, R166, 0x3, RZ ;  /* 0x00000003a6437819 */ /* 0x000fe200000006ff */
[--C-:B------:R-:W-:Y:S01]  /*4870*/  FFMA R108, R108, UR7, -R0.reuse ;  /* 0x000000076c6c7c23 */ /* 0x100fe20008000800 */
[-C--:B------:R-:W-:Y:S01]  /*4880*/  LEA R182, P6, R166, R132.reuse, 0x4 ;  /* 0x00000084a6b67211 */ /* 0x080fe200078c20ff */
[--C-:B------:R-:W-:Y:S01]  /*4890*/  FFMA R109, R109, UR7, -R0.reuse ;  /* 0x000000076d6d7c23 */ /* 0x100fe20008000800 */
[-C--:B------:R-:W-:Y:S01]  /*48a0*/  IADD3 R178, P5, PT, R49, R132.reuse, RZ ;  /* 0x0000008431b27210 */ /* 0x080fe20007fbe0ff */
[--C-:B------:R-:W-:Y:S01]  /*48b0*/  FFMA R110, R110, UR7, -R0.reuse ;  /* 0x000000076e6e7c23 */ /* 0x100fe20008000800 */
[----:B------:R-:W-:Y:S01]  /*48c0*/  LEA.HI.X.SX32 R169, R54, R133, 0x1, P4 ;  /* 0x0000008536a97211 */ /* 0x000fe200020f0eff */
[--C-:B------:R-:W-:Y:S01]  /*48d0*/  FFMA R111, R111, UR7, -R0.reuse ;  /* 0x000000076f6f7c23 */ /* 0x100fe20008000800 */
[----:B------:R-:W-:Y:S01]  /*48e0*/  IADD3 R162, P4, PT, R162, R132, RZ ;  /* 0x00000084a2a27210 */ /* 0x000fe20007f9e0ff */
[--C-:B------:R-:W-:Y:S01]  /*48f0*/  FFMA R112, R112, UR7, -R0.reuse ;  /* 0x0000000770707c23 */ /* 0x100fe20008000800 */
[----:B------:R-:W-:Y:S01]  /*4900*/  F2FP.F16.F32.PACK_AB R32, R61, R60 ;  /* 0x0000003c3d20723e */ /* 0x000fe200000000ff */
[----:B------:R-:W-:Y:S01]  /*4910*/  IMAD R61, R166, 0xb, RZ ;  /* 0x0000000ba63d7824 */ /* 0x000fe200078e02ff */
[----:B------:R-:W-:Y:S01]  /*4920*/  F2FP.F16.F32.PACK_AB R37, R40, R37 ;  /* 0x000000252825723e */ /* 0x000fe200000000ff */
[C---:B------:R-:W-:Y:S01]  /*4930*/  IMAD R40, R166.reuse, 0x1c, RZ ;  /* 0x0000001ca6287824 */ /* 0x040fe200078e02ff */
[-C--:B------:R-:W-:Y:S01]  /*4940*/  LEA.HI.X.SX32 R183, R67, R133.reuse, 0x1, P6 ;  /* 0x0000008543b77211 */ /* 0x080fe200030f0eff */
[C---:B------:R-:W-:Y:S01]  /*4950*/  IMAD R48, R166.reuse, 0x15, RZ ;  /* 0x00000015a6307824 */ /* 0x040fe200078e02ff */
[-C--:B------:R-:W-:Y:S01]  /*4960*/  LEA.HI.X.SX32 R179, R63, R133.reuse, 0x1, P5 ;  /* 0x000000853fb37211 */ /* 0x080fe200028f0eff */
[C---:B------:R-:W-:Y:S01]  /*4970*/  IMAD R50, R166.reuse, 0x13, RZ ;  /* 0x00000013a6327824 */ /* 0x040fe200078e02ff */
[-C--:B------:R-:W-:Y:S01]  /*4980*/  IADD3 R176, P6, PT, R47, R132.reuse, RZ ;  /* 0x000000842fb07210 */ /* 0x080fe20007fde0ff */
[----:B------:R-:W-:Y:S01]  /*4990*/  IMAD R45, R166, 0x17, RZ ;  /* 0x00000017a62d7824 */ /* 0x000fe200078e02ff */
[-C--:B------:R-:W-:Y:S01]  /*49a0*/  IADD3 R172, P5, PT, R42, R132.reuse, RZ ;  /* 0x000000842aac7210 */ /* 0x080fe20007fbe0ff */
[C---:B------:R-:W-:Y:S01]  /*49b0*/  IMAD R41, R166.reuse, 0x1b, RZ ;  /* 0x0000001ba6297824 */ /* 0x040fe200078e02ff */
[-C--:B------:R-:W-:Y:S01]  /*49c0*/  LEA.HI.X.SX32 R163, R51, R133.reuse, 0x1, P4 ;  /* 0x0000008533a37211 */ /* 0x080fe200020f0eff */
[----:B------:R-:W-:Y:S01]  /*49d0*/  IMAD R43, R166, 0x19, RZ ;  /* 0x00000019a62b7824 */ /* 0x000fe200078e02ff */
[----:B------:R-:W-:Y:S01]  /*49e0*/  IADD3 R156, P4, PT, R156, R132, RZ ;  /* 0x000000849c9c7210 */ /* 0x000fe20007f9e0ff */
[C---:B------:R-:W-:Y:S01]  /*49f0*/  IMAD R136, R166.reuse, 0x3e, RZ ;  /* 0x0000003ea6887824 */ /* 0x040fe200078e02ff */
[----:B------:R-:W-:Y:S01]  /*4a00*/  F2FP.F16.F32.PACK_AB R28, R53, R52 ;  /* 0x00000034351c723e */ /* 0x000fe200000000ff */
[--C-:B------:R-:W-:Y:S01]  /*4a10*/  FFMA R113, R113, UR7, -R0.reuse ;  /* 0x0000000771717c23 */ /* 0x100fe20008000800 */
[----:B------:R-:W-:Y:S01]  /*4a20*/  F2FP.F16.F32.PACK_AB R31, R59, R58 ;  /* 0x0000003a3b1f723e */ /* 0x000fe200000000ff */
[C---:B------:R-:W-:Y:S01]  /*4a30*/  IMAD R59, R166.reuse, 0x1d, RZ ;  /* 0x0000001da63b7824 */ /* 0x040fe200078e02ff */
[----:B------:R-:W-:Y:S01]  /*4a40*/  SHF.L.U32 R53, R166, 0x4, RZ ;  /* 0x00000004a6357819 */ /* 0x000fe200000006ff */
[----:B------:R-:W-:Y:S01]  /*4a50*/  FMUL R62, R78, 1.4426950216293334961 ;  /* 0x3fb8aa3b4e3e7820 */ /* 0x000fe20000400000 */
[-C--:B------:R-:W-:Y:S01]  /*4a60*/  LEA R52, R166, R166.reuse, 0x4 ;  /* 0x000000a6a6347211 */ /* 0x080fe200078e20ff */
[----:B------:R-:W-:Y:S01]  /*4a70*/  FMUL R82, R82, 1.4426950216293334961 ;  /* 0x3fb8aa3b52527820 */ /* 0x000fe20000400000 */
[----:B------:R-:W-:Y:S01]  /*4a80*/  LEA R46, R166, -R166, 0x5 ;  /* 0x800000a6a62e7211 */ /* 0x000fe200078e28ff */
[--C-:B------:R-:W-:Y:S01]  /*4a90*/  FFMA R57, R72, UR7, -R0.reuse ;  /* 0x0000000748397c23 */ /* 0x100fe20008000800 */
[-C--:B------:R-:W-:Y:S01]  /*4aa0*/  LEA.HI.X.SX32 R177, R61, R133.reuse, 0x1, P6 ;  /* 0x000000853db17211 */ /* 0x080fe200030f0eff */
[----:B------:R-:W-:Y:S01]  /*4ab0*/  FMUL R60, R74, 1.4426950216293334961 ;  /* 0x3fb8aa3b4a3c7820 */ /* 0x000fe20000400000 */
[-C--:B------:R-:W-:Y:S01]  /*4ac0*/  LEA.HI.X.SX32 R173, R56, R133.reuse, 0x1, P5 ;  /* 0x0000008538ad7211 */ /* 0x080fe200028f0eff */
[----:B------:R-:W-:Y:S01]  /*4ad0*/  FMUL R218, R218, 1.4426950216293334961 ;  /* 0x3fb8aa3bdada7820 */ /* 0x000fe20000400000 */
[-C--:B------:R-:W-:Y:S01]  /*4ae0*/  IADD3 R170, P6, PT, R40, R132.reuse, RZ ;  /* 0x0000008428aa7210 */ /* 0x080fe20007fde0ff */
[--C-:B------:R-:W-:Y:S01]  /*4af0*/  FFMA R63, R88, UR7, -R0.reuse ;  /* 0x00000007583f7c23 */ /* 0x100fe20008000800 */
[-C--:B------:R-:W-:Y:S01]  /*4b00*/  LEA R166, P5, R166, R132.reuse, 0x5 ;  /* 0x00000084a6a67211 */ /* 0x080fe200078a28ff */
[--C-:B------:R-:W-:Y:S01]  /*4b10*/  FFMA R64, R90, UR7, -R0.reuse ;  /* 0x000000075a407c23 */ /* 0x100fe20008000800 */
[-C--:B------:R-:W-:Y:S01]  /*4b20*/  LEA.HI.X.SX32 R157, R48, R133.reuse, 0x1, P4 ;  /* 0x00000085309d7211 */ /* 0x080fe200020f0eff */
[----:B------:R-:W-:Y:S01]  /*4b30*/  FMUL R65, R92, 1.4426950216293334961 ;  /* 0x3fb8aa3b5c417820 */ /* 0x000fe20000400000 */
[-C--:B------:R-:W-:Y:S01]  /*4b40*/  IADD3 R150, P4, PT, R150, R132.reuse, RZ ;  /* 0x0000008496967210 */ /* 0x080fe20007f9e0ff */
[----:B------:R-:W-:Y:S01]  /*4b50*/  FMUL R57, R57, 1.4426950216293334961 ;  /* 0x3fb8aa3b39397820 */ /* 0x000fe20000400000 */
[-C--:B------:R-:W-:Y:S01]  /*4b60*/  LEA.HI.X.SX32 R171, R55, R133.reuse, 0x1, P6 ;  /* 0x0000008537ab7211 */ /* 0x080fe200030f0eff */
[--C-:B------:R-:W-:Y:S01]  /*4b70*/  FFMA R55, R73, UR7, -R0.reuse ;  /* 0x0000000749377c23 */ /* 0x100fe20008000800 */
[-C--:B------:R-:W-:Y:S01]  /*4b80*/  LEA.HI.X.SX32 R167, R53, R133.reuse, 0x1, P5 ;  /* 0x0000008535a77211 */ /* 0x080fe200028f0eff */
[----:B------:R-:W-:Y:S01]  /*4b90*/  FMUL R66, R94, 1.4426950216293334961 ;  /* 0x3fb8aa3b5e427820 */ /* 0x000fe20000400000 */
[-C--:B------:R-:W-:Y:S01]  /*4ba0*/  IADD3 R160, P5, PT, R160, R132.reuse, RZ ;  /* 0x00000084a0a07210 */ /* 0x080fe20007fbe0ff */
[----:B------:R-:W-:Y:S01]  /*4bb0*/  FMUL R67, R96, 1.4426950216293334961 ;  /* 0x3fb8aa3b60437820 */ /* 0x000fe20000400000 */
[-C--:B------:R-:W-:Y:S01]  /*4bc0*/  LEA.HI.X.SX32 R151, R44, R133.reuse, 0x1, P4 ;  /* 0x000000852c977211 */ /* 0x080fe200020f0eff */
[----:B------:R-:W-:Y:S01]  /*4bd0*/  FMUL R55, R55, 1.4426950216293334961 ;  /* 0x3fb8aa3b37377820 */ /* 0x000fe20000400000 */
[-C--:B------:R-:W-:Y:S01]  /*4be0*/  IADD3 R144, P4, PT, R144, R132.reuse, RZ ;  /* 0x0000008490907210 */ /* 0x080fe20007f9e0ff */
[----:B------:R-:W0:Y:S01]  /*4bf0*/  MUFU.EX2 R57, R57 ;  /* 0x0000003900397308 */ /* 0x000e220000000800 */
[-C--:B------:R-:W-:Y:S01]  /*4c00*/  LEA.HI.X.SX32 R161, R50, R133.reuse, 0x1, P5 ;  /* 0x0000008532a17211 */ /* 0x080fe200028f0eff */
[----:B------:R-:W-:Y:S01]  /*4c10*/  FMUL R54, R102, 1.4426950216293334961 ;  /* 0x3fb8aa3b66367820 */ /* 0x000fe20000400000 */
[-C--:B------:R-:W-:Y:S01]  /*4c20*/  IADD3 R154, P5, PT, R154, R132.reuse, RZ ;  /* 0x000000849a9a7210 */ /* 0x080fe20007fbe0ff */
[----:B------:R-:W-:Y:S01]  /*4c30*/  FMUL R109, R109, 1.4426950216293334961 ;  /* 0x3fb8aa3b6d6d7820 */ /* 0x000fe20000400000 */
[-C--:B------:R-:W-:Y:S01]  /*4c40*/  LEA.HI.X.SX32 R145, R41, R133.reuse, 0x1, P4 ;  /* 0x0000008529917211 */ /* 0x080fe200020f0eff */
[----:B------:R-:W-:Y:S01]  /*4c50*/  FMUL R111, R111, 1.4426950216293334961 ;  /* 0x3fb8aa3b6f6f7820 */ /* 0x000fe20000400000 */
[-C--:B------:R-:W-:Y:S01]  /*4c60*/  IADD3 R164, P6, PT, R164, R132.reuse, RZ ;  /* 0x00000084a4a47210 */ /* 0x080fe20007fde0ff */
[----:B------:R-:W-:Y:S01]  /*4c70*/  MUFU.EX2 R60, R60 ;  /* 0x0000003c003c7308 */ /* 0x000fe20000000800 */
[-C--:B------:R-:W-:Y:S01]  /*4c80*/  IADD3 R138, P4, PT, R138, R132.reuse, RZ ;  /* 0x000000848a8a7210 */ /* 0x080fe20007f9e0ff */
[----:B------:R-:W-:Y:S01]  /*4c90*/  FMUL R61, R76, 1.4426950216293334961 ;  /* 0x3fb8aa3b4c3d7820 */ /* 0x000fe20000400000 */
[-C--:B------:R-:W-:Y:S01]  /*4ca0*/  LEA.HI.X.SX32 R155, R47, R133.reuse, 0x1, P5 ;  /* 0x000000852f9b7211 */ /* 0x080fe200028f0eff */
[----:B------:R-:W-:Y:S01]  /*4cb0*/  FMUL R112, R112, 1.4426950216293334961 ;  /* 0x3fb8aa3b70707820 */ /* 0x000fe20000400000 */
[-C--:B------:R-:W-:Y:S01]  /*4cc0*/  IADD3 R148, P5, PT, R148, R132.reuse, RZ ;  /* 0x0000008494947210 */ /* 0x080fe20007fbe0ff */
[--C-:B------:R-:W-:Y:S01]  /*4cd0*/  FFMA R114, R114, UR7, -R0.reuse ;  /* 0x0000000772727c23 */ /* 0x100fe20008000800 */
[-C--:B------:R-:W-:Y:S01]  /*4ce0*/  LEA.HI.X.SX32 R165, R52, R133.reuse, 0x1, P6 ;  /* 0x0000008534a57211 */ /* 0x080fe200030f0eff */
[----:B------:R-:W1:Y:S01]  /*4cf0*/  MUFU.EX2 R55, R55 ;  /* 0x0000003700377308 */ /* 0x000e620000000800 */
[-C--:B------:R-:W-:Y:S01]  /*4d00*/  LEA.HI.X.SX32 R139, R39, R133.reuse, 0x1, P4 ;  /* 0x00000085278b7211 */ /* 0x080fe200020f0eff */
[----:B------:R-:W-:Y:S01]  /*4d10*/  FMUL R39, R75, 1.4426950216293334961 ;  /* 0x3fb8aa3b4b277820 */ /* 0x000fe20000400000 */
[-C--:B------:R-:W-:Y:S01]  /*4d20*/  IADD3 R158, P6, PT, R158, R132.reuse, RZ ;  /* 0x000000849e9e7210 */ /* 0x080fe20007fde0ff */
[----:B------:R-:W-:Y:S01]  /*4d30*/  FFMA R115, R115, UR7, -R0 ;  /* 0x0000000773737c23 */ /* 0x000fe20008000800 */
[-C--:B------:R-:W-:Y:S01]  /*4d40*/  LEA.HI.X.SX32 R149, R43, R133.reuse, 0x1, P5 ;  /* 0x000000852b957211 */ /* 0x080fe200028f0eff */
[----:B0-----:R-:W-:Y:S01]  /*4d50*/  FADD R38, R57, R38 ;  /* 0x0000002639267221 */ /* 0x001fe20000000000 */
[-C--:B------:R-:W-:Y:S01]  /*4d60*/  IADD3 R142, P5, PT, R142, R132.reuse, RZ ;  /* 0x000000848e8e7210 */ /* 0x080fe20007fbe0ff */
[----:B------:R-:W-:Y:S01]  /*4d70*/  MUFU.EX2 R61, R61 ;  /* 0x0000003d003d7308 */ /* 0x000fe20000000800 */
[-C--:B------:R-:W-:Y:S01]  /*4d80*/  LEA.HI.X.SX32 R159, R49, R133.reuse, 0x1, P6 ;  /* 0x00000085319f7211 */ /* 0x080fe200030f0eff */
[----:B------:R-:W-:Y:S01]  /*4d90*/  FMUL R41, R79, 1.4426950216293334961 ;  /* 0x3fb8aa3b4f297820 */ /* 0x000fe20000400000 */
[-C--:B------:R-:W-:Y:S01]  /*4da0*/  IADD3 R152, P6, PT, R152, R132.reuse, RZ ;  /* 0x0000008498987210 */ /* 0x080fe20007fde0ff */
[--C-:B------:R-:W-:Y:S01]  /*4db0*/  FFMA R116, R116, UR7, -R0.reuse ;  /* 0x0000000774747c23 */ /* 0x100fe20008000800 */
[-C--:B------:R-:W-:Y:S01]  /*4dc0*/  LEA.HI.X.SX32 R143, R40, R133.reuse, 0x1, P5 ;  /* 0x00000085288f7211 */ /* 0x080fe200028f0eff */
[----:B------:R-:W-:Y:S01]  /*4dd0*/  FMUL R40, R77, 1.4426950216293334961 ;  /* 0x3fb8aa3b4d287820 */ /* 0x000fe20000400000 */
[--C-:B------:R-:W-:Y:S01]  /*4de0*/  FFMA R117, R117, UR7, -R0.reuse ;  /* 0x0000000775757c23 */ /* 0x100fe20008000800 */
[----:B------:R-:W0:Y:S01]  /*4df0*/  MUFU.EX2 R39, R39 ;  /* 0x0000002700277308 */ /* 0x000e220000000800 */
[-C--:B------:R-:W-:Y:S01]  /*4e00*/  LEA.HI.X.SX32 R153, R45, R133.reuse, 0x1, P6 ;  /* 0x000000852d997211 */ /* 0x080fe200030f0eff */
[----:B------:R-:W-:Y:S01]  /*4e10*/  FFMA R118, R118, UR7, -R0 ;  /* 0x0000000776767c23 */ /* 0x000fe20008000800 */
[-C--:B------:R-:W-:Y:S01]  /*4e20*/  IADD3 R146, P6, PT, R146, R132.reuse, RZ ;  /* 0x0000008492927210 */ /* 0x080fe20007fde0ff */
[----:B-1----:R-:W-:Y:S01]  /*4e30*/  FADD R58, R55, R38 ;  /* 0x00000026373a7221 */ /* 0x002fe20000000000 */
[--C-:B------:R-:W-:Y:S01]  /*4e40*/  FFMA R119, R119, UR7, -R0.reuse ;  /* 0x0000000777777c23 */ /* 0x100fe20008000800 */
[----:B------:R-:W-:Y:S01]  /*4e50*/  FFMA R120, R120, UR7, -R0 ;  /* 0x0000000778787c23 */ /* 0x000fe20008000800 */
[-C--:B------:R-:W-:Y:S01]  /*4e60*/  LEA.HI.X.SX32 R147, R42, R133.reuse, 0x1, P6 ;  /* 0x000000852a937211 */ /* 0x080fe200030f0eff */
[----:B------:R-:W1:Y:S01]  /*4e70*/  MUFU.EX2 R40, R40 ;  /* 0x0000002800287308 */ /* 0x000e620000000800 */
[-C--:B------:R-:W-:Y:S01]  /*4e80*/  IADD3 R140, P6, PT, R140, R132.reuse, RZ ;  /* 0x000000848c8c7210 */ /* 0x080fe20007fde0ff */
[----:B------:R-:W-:Y:S01]  /*4e90*/  FADD R58, R60, R58 ;  /* 0x0000003a3c3a7221 */ /* 0x000fe20000000000 */
[--C-:B------:R-:W-:Y:S01]  /*4ea0*/  FFMA R121, R121, UR7, -R0.reuse ;  /* 0x0000000779797c23 */ /* 0x100fe20008000800 */
[--C-:B------:R-:W-:Y:S01]  /*4eb0*/  FFMA R122, R122, UR7, -R0.reuse ;  /* 0x000000077a7a7c23 */ /* 0x100fe20008000800 */
[----:B------:R-:W-:Y:S01]  /*4ec0*/  LEA.HI.X.SX32 R141, R59, R133, 0x1, P6 ;  /* 0x000000853b8d7211 */ /* 0x000fe200030f0eff */
[----:B------:R-:W-:Y:S01]  /*4ed0*/  FMUL R59, R80, 1.4426950216293334961 ;  /* 0x3fb8aa3b503b7820 */ /* 0x000fe20000400000 */
[----:B------:R-:W-:Y:S01]  /*4ee0*/  FFMA R123, R123, UR7, -R0 ;  /* 0x000000077b7b7c23 */ /* 0x000fe20008000800 */
[----:B------:R-:W2:Y:S01]  /*4ef0*/  MUFU.EX2 R62, R62 ;  /* 0x0000003e003e7308 */ /* 0x000ea20000000800 */
[----:B0-----:R-:W-:Y:S01]  /*4f00*/  FADD R58, R39, R58 ;  /* 0x0000003a273a7221 */ /* 0x001fe20000000000 */
[----:B------:R-:W-:Y:S01]  /*4f10*/  FMUL R42, R81, 1.4426950216293334961 ;  /* 0x3fb8aa3b512a7820 */ /* 0x000fe20000400000 */
[--C-:B------:R-:W-:Y:S01]  /*4f20*/  FFMA R44, R85, UR7, -R0.reuse ;  /* 0x00000007552c7c23 */ /* 0x100fe20008000800 */
[--C-:B------:R-:W-:Y:S01]  /*4f30*/  FFMA R124, R124, UR7, -R0.reuse ;  /* 0x000000077c7c7c23 */ /* 0x100fe20008000800 */
[--C-:B------:R-:W-:Y:S01]  /*4f40*/  FFMA R125, R125, UR7, -R0.reuse ;  /* 0x000000077d7d7c23 */ /* 0x100fe20008000800 */
[--C-:B------:R-:W-:Y:S01]  /*4f50*/  FFMA R126, R126, UR7, -R0.reuse ;  /* 0x000000077e7e7c23 */ /* 0x100fe20008000800 */
[----:B------:R-:W-:Y:S01]  /*4f60*/  FFMA R127, R127, UR7, -R0 ;  /* 0x000000077f7f7c23 */ /* 0x000fe20008000800 */
[----:B------:R-:W0:Y:S01]  /*4f70*/  MUFU.EX2 R41, R41 ;  /* 0x0000002900297308 */ /* 0x000e220000000800 */
[----:B------:R-:W-:Y:S01]  /*4f80*/  FADD R58, R61, R58 ;  /* 0x0000003a3d3a7221 */ /* 0x000fe20000000000 */
[----:B------:R-:W-:Y:S01]  /*4f90*/  FMUL R43, R83, 1.4426950216293334961 ;  /* 0x3fb8aa3b532b7820 */ /* 0x000fe20000400000 */
[--C-:B------:R-:W-:Y:S01]  /*4fa0*/  FFMA R128, R128, UR7, -R0.reuse ;  /* 0x0000000780807c23 */ /* 0x100fe20008000800 */
[--C-:B------:R-:W-:Y:S01]  /*4fb0*/  FFMA R129, R129, UR7, -R0.reuse ;  /* 0x0000000781817c23 */ /* 0x100fe20008000800 */
[--C-:B------:R-:W-:Y:S01]  /*4fc0*/  FFMA R130, R130, UR7, -R0.reuse ;  /* 0x0000000782827c23 */ /* 0x100fe20008000800 */
[----:B------:R-:W-:Y:S01]  /*4fd0*/  FFMA R131, R131, UR7, -R0 ;  /* 0x0000000783837c23 */ /* 0x000fe20008000800 */
[----:B------:R-:W-:Y:S01]  /*4fe0*/  PRMT R135, RZ, 0x7610, R135 ;  /* 0x00007610ff877816 */ /* 0x000fe20000000087 */
[----:B------:R-:W3:Y:S01]  /*4ff0*/  MUFU.EX2 R59, R59 ;  /* 0x0000003b003b7308 */ /* 0x000ee20000000800 */
[----:B-1----:R-:W-:Y:S01]  /*5000*/  FADD R58, R40, R58 ;  /* 0x0000003a283a7221 */ /* 0x002fe20000000000 */
[----:B------:R-:W-:Y:S01]  /*5010*/  PRMT R206, RZ, 0x7610, R206 ;  /* 0x00007610ffce7816 */ /* 0x000fe200000000ce */
[----:B------:R1:W5:Y:S01]  /*5020*/  @P2 LDG.E.U16 R216, desc[UR30][R132.64] ;  /* 0x0000001e84d82981 */ /* 0x000362000c1e1500 */
[----:B------:R-:W-:-:S02]  /*5030*/  IADD3 R136, P5, PT, R136, R132, RZ ;  /* 0x0000008488887210 */ /* 0x000fc40007fbe0ff */
[----:B------:R-:W-:Y:S01]  /*5040*/  PRMT R134, RZ, 0x7610, R134 ;  /* 0x00007610ff867816 */ /* 0x000fe20000000086 */
[----:B------:R1:W5:Y:S01]  /*5050*/  @P2 LDG.E.U16 R212, desc[UR30][R182.64] ;  /* 0x0000001eb6d42981 */ /* 0x000362000c1e1500 */
[----:B------:R-:W4:Y:S01]  /*5060*/  MUFU.EX2 R42, R42 ;  /* 0x0000002a002a7308 */ /* 0x000f220000000800 */
[----:B--2---:R-:W-:Y:S01]  /*5070*/  FADD R58, R62, R58 ;  /* 0x0000003a3e3a7221 */ /* 0x004fe20000000000 */
[----:B------:R-:W-:Y:S01]  /*5080*/  FFMA R45, R86, UR7, -R0 ;  /* 0x00000007562d7c23 */ /* 0x000fe20008000800 */
[----:B------:R-:W-:Y:S01]  /*5090*/  PRMT R213, RZ, 0x7610, R213 ;  /* 0x00007610ffd57816 */ /* 0x000fe200000000d5 */
[----:B------:R1:W5:Y:S01]  /*50a0*/  @P2 LDG.E.U16 R215, desc[UR30][R198.64] ;  /* 0x0000001ec6d72981 */ /* 0x000362000c1e1500 */
[----:B------:R-:W-:Y:S02]  /*50b0*/  PRMT R209, RZ, 0x7610, R209 ;  /* 0x00007610ffd17816 */ /* 0x000fe400000000d1 */
[----:B------:R-:W-:Y:S01]  /*50c0*/  PRMT R189, RZ, 0x7610, R189 ;  /* 0x00007610ffbd7816 */ /* 0x000fe200000000bd */
[----:B------:R-:W2:Y:S01]  /*50d0*/  MUFU.EX2 R217, R82 ;  /* 0x0000005200d97308 */ /* 0x000ea20000000800 */
[----:B0-----:R-:W-:Y:S01]  /*50e0*/  FADD R58, R41, R58 ;  /* 0x0000003a293a7221 */ /* 0x001fe20000000000 */
[----:B------:R-:W-:Y:S01]  /*50f0*/  FMUL R44, R44, 1.4426950216293334961 ;  /* 0x3fb8aa3b2c2c7820 */ /* 0x000fe20000400000 */
[----:B------:R-:W-:Y:S01]  /*5100*/  F2FP.F16.F32.PACK_AB R39, R39, R60 ;  /* 0x0000003c2727723e */ /* 0x000fe200000000ff */
[----:B------:R1:W5:Y:S01]  /*5110*/  @P2 LDG.E.U16 R211, desc[UR30][R180.64] ;  /* 0x0000001eb4d32981 */ /* 0x000362000c1e1500 */
[----:B------:R-:W-:-:S03]  /*5120*/  LEA.HI.X.SX32 R137, R46, R133, 0x1, P5 ;  /* 0x000000852e897211 */ /* 0x000fc600028f0eff */
[----:B------:R-:W0:Y:S01]  /*5130*/  MUFU.EX2 R43, R43 ;  /* 0x0000002b002b7308 */ /* 0x000e220000000800 */
[----:B------:R-:W-:Y:S01]  /*5140*/  FMUL R45, R45, 1.4426950216293334961 ;  /* 0x3fb8aa3b2d2d7820 */ /* 0x000fe20000400000 */
[----:B---3--:R-:W-:Y:S01]  /*5150*/  FADD R60, R59, R58 ;  /* 0x0000003a3b3c7221 */ /* 0x008fe20000000000 */
[----:B------:R-:W-:Y:S01]  /*5160*/  FFMA R46, R87, UR7, -R0 ;  /* 0x00000007572e7c23 */ /* 0x000fe20008000800 */
[----:B------:R-:W-:Y:S01]  /*5170*/  PRMT R68, RZ, 0x7610, R68 ;  /* 0x00007610ff447816 */ /* 0x000fe20000000044 */
[----:B------:R1:W5:Y:S03]  /*5180*/  @P2 LDG.E.U16 R214, desc[UR30][R196.64] ;  /* 0x0000001ec4d62981 */ /* 0x000366000c1e1500 */
[----:B------:R-:W3:Y:S01]  /*5190*/  MUFU.EX2 R218, R218 ;  /* 0x000000da00da7308 */ /* 0x000ee20000000800 */
[----:B----4-:R-:W-:Y:S01]  /*51a0*/  FADD R60, R42, R60 ;  /* 0x0000003c2a3c7221 */ /* 0x010fe20000000000 */
[----:B------:R-:W-:Y:S01]  /*51b0*/  FMUL R63, R63, 1.4426950216293334961 ;  /* 0x3fb8aa3b3f3f7820 */ /* 0x000fe20000400000 */
[----:B------:R-:W-:Y:S01]  /*51c0*/  F2FP.F16.F32.PACK_AB R40, R40, R61 ;  /* 0x0000003d2828723e */ /* 0x000fe200000000ff */
[----:B------:R-:W-:Y:S01]  /*51d0*/  FMUL R64, R64, 1.4426950216293334961 ;  /* 0x3fb8aa3b40407820 */ /* 0x000fe20000400000 */
[----:B------:R-:W-:Y:S01]  /*51e0*/  FMUL R47, R91, 1.4426950216293334961 ;  /* 0x3fb8aa3b5b2f7820 */ /* 0x000fe20000400000 */
[----:B------:R-:W-:Y:S01]  /*51f0*/  FMUL R48, R93, 1.4426950216293334961 ;  /* 0x3fb8aa3b5d307820 */ /* 0x000fe20000400000 */
[----:B------:R-:W-:Y:S01]  /*5200*/  PRMT R70, RZ, 0x7610, R70 ;  /* 0x00007610ff467816 */ /* 0x000fe20000000046 */
[----:B------:R-:W4:Y:S01]  /*5210*/  MUFU.EX2 R44, R44 ;  /* 0x0000002c002c7308 */ /* 0x000f220000000800 */
[----:B--2---:R-:W-:Y:S01]  /*5220*/  FADD R60, R217, R60 ;  /* 0x0000003cd93c7221 */ /* 0x004fe20000000000 */
[----:B------:R-:W-:Y:S01]  /*5230*/  F2FP.F16.F32.PACK_AB R41, R41, R62 ;  /* 0x0000003e2929723e */ /* 0x000fe200000000ff */
[----:B------:R1:W5:Y:S05]  /*5240*/  @P2 LDG.E.U16 R210, desc[UR30][R178.64] ;  /* 0x0000001eb2d22981 */ /* 0x00036a000c1e1500 */
[----:B------:R-:W-:Y:S01]  /*5250*/  MUFU.EX2 R65, R65 ;  /* 0x0000004100417308 */ /* 0x000fe20000000800 */
[----:B------:R-:W-:Y:S01]  /*5260*/  FMUL R49, R95, 1.4426950216293334961 ;  /* 0x3fb8aa3b5f317820 */ /* 0x000fe20000400000 */
[----:B------:R-:W-:Y:S01]  /*5270*/  FMUL R50, R97, 1.4426950216293334961 ;  /* 0x3fb8aa3b61327820 */ /* 0x000fe20000400000 */
[----:B------:R-:W-:Y:S01]  /*5280*/  FMUL R51, R99, 1.4426950216293334961 ;  /* 0x3fb8aa3b63337820 */ /* 0x000fe20000400000 */
[----:B------:R-:W-:Y:S01]  /*5290*/  FMUL R53, R101, 1.4426950216293334961 ;  /* 0x3fb8aa3b65357820 */ /* 0x000fe20000400000 */
[----:B------:R-:W-:Y:S01]  /*52a0*/  FMUL R56, R103, 1.4426950216293334961 ;  /* 0x3fb8aa3b67387820 */ /* 0x000fe20000400000 */
[----:B------:R-:W-:Y:S01]  /*52b0*/  FMUL R113, R113, 1.4426950216293334961 ;  /* 0x3fb8aa3b71717820 */ /* 0x000fe20000400000 */
[----:B------:R-:W-:Y:S01]  /*52c0*/  PRMT R69, RZ, 0x7610, R69 ;  /* 0x00007610ff457816 */ /* 0x000fe20000000045 */
[----:B------:R2:W1:Y:S01]  /*52d0*/  MUFU.EX2 R87, R45 ;  /* 0x0000002d00577308 */ /* 0x0004620000000800 */
[----:B0-----:R-:W-:Y:S01]  /*52e0*/  FADD R60, R43, R60 ;  /* 0x0000003c2b3c7221 */ /* 0x001fe20000000000 */
[----:B------:R-:W-:Y:S01]  /*52f0*/  PRMT R72, RZ, 0x7610, R72 ;  /* 0x00007610ff487816 */ /* 0x000fe20000000048 */
[----:B------:R0:W5:Y:S05]  /*5300*/  @P2 LDG.E.U16 R208, desc[UR30][R166.64] ;  /* 0x0000001ea6d02981 */ /* 0x00016a000c1e1500 */
[----:B------:R-:W-:Y:S01]  /*5310*/  MUFU.EX2 R66, R66 ;  /* 0x0000004200427308 */ /* 0x000fe20000000800 */
[----:B--2---:R-:W-:Y:S01]  /*5320*/  FMUL R45, R46, 1.4426950216293334961 ;  /* 0x3fb8aa3b2e2d7820 */ /* 0x004fe20000400000 */
[----:B------:R-:W-:Y:S01]  /*5330*/  FFMA R46, R89, UR7, -R0 ;  /* 0x00000007592e7c23 */ /* 0x000fe20008000800 */
[----:B---3--:R-:W-:Y:S01]  /*5340*/  FADD R61, R218, R60 ;  /* 0x0000003cda3d7221 */ /* 0x008fe20000000000 */
[----:B------:R-:W-:-:S04]  /*5350*/  FMUL R85, R98, 1.4426950216293334961 ;  /* 0x3fb8aa3b62557820 */ /* 0x000fc80000400000 */
[----:B------:R-:W-:Y:S01]  /*5360*/  MUFU.EX2 R67, R67 ;  /* 0x0000004300437308 */ /* 0x000fe20000000800 */
[----:B------:R-:W-:Y:S01]  /*5370*/  FMUL R46, R46, 1.4426950216293334961 ;  /* 0x3fb8aa3b2e2e7820 */ /* 0x000fe20000400000 */
[----:B------:R-:W-:Y:S01]  /*5380*/  FMUL R52, R100, 1.4426950216293334961 ;  /* 0x3fb8aa3b64347820 */ /* 0x000fe20000400000 */
[----:B------:R-:W-:Y:S01]  /*5390*/  PRMT R71, RZ, 0x7610, R71 ;  /* 0x00007610ff477816 */ /* 0x000fe20000000047 */
[----:B------:R0:W5:Y:S04]  /*53a0*/  @P2 LDG.E.U16 R188, desc[UR30][R150.64] ;  /* 0x0000001e96bc2981 */ /* 0x000168000c1e1500 */
[----:B------:R-:W2:Y:S01]  /*53b0*/  MUFU.EX2 R45, R45 ;  /* 0x0000002d002d7308 */ /* 0x000ea20000000800 */
[----:B----4-:R-:W-:Y:S01]  /*53c0*/  FADD R61, R44, R61 ;  /* 0x0000003d2c3d7221 */ /* 0x010fe20000000000 */
[----:B------:R-:W-:-:S06]  /*53d0*/  FMUL R86, R105, 1.4426950216293334961 ;  /* 0x3fb8aa3b69567820 */ /* 0x000fcc0000400000 */
[----:B------:R-:W-:Y:S01]  /*53e0*/  MUFU.EX2 R54, R54 ;  /* 0x0000003600367308 */ /* 0x000fe20000000800 */
[----:B------:R-:W-:Y:S01]  /*53f0*/  F2FP.F16.F32.PACK_AB R38, R55, R57 ;  /* 0x000000393726723e */ /* 0x000fe200000000ff */
[----:B------:R-:W-:Y:S01]  /*5400*/  FMUL R88, R119, 1.4426950216293334961 ;  /* 0x3fb8aa3b77587820 */ /* 0x000fe20000400000 */
[----:B------:R-:W-:Y:S01]  /*5410*/  FMUL R90, R121, 1.4426950216293334961 ;  /* 0x3fb8aa3b795a7820 */ /* 0x000fe20000400000 */
[----:B------:R-:W-:Y:S01]  /*5420*/  FMUL R94, R124, 1.4426950216293334961 ;  /* 0x3fb8aa3b7c5e7820 */ /* 0x000fe20000400000 */
[----:B------:R-:W-:Y:S01]  /*5430*/  FMUL R96, R126, 1.4426950216293334961 ;  /* 0x3fb8aa3b7e607820 */ /* 0x000fe20000400000 */
[----:B------:R-:W-:Y:S01]  /*5440*/  FMUL R92, R128, 1.4426950216293334961 ;  /* 0x3fb8aa3b805c7820 */ /* 0x000fe20000400000 */
[----:B------:R-:W-:Y:S01]  /*5450*/  PRMT R74, RZ, 0x7610, R74 ;  /* 0x00007610ff4a7816 */ /* 0x000fe2000000004a */
[----:B------:R-:W3:Y:S01]  /*5460*/  MUFU.EX2 R63, R63 ;  /* 0x0000003f003f7308 */ /* 0x000ee20000000800 */
[----:B-1----:R-:W-:Y:S01]  /*5470*/  FADD R62, R87, R61 ;  /* 0x0000003d573e7221 */ /* 0x002fe20000000000 */
[----:B------:R-:W-:Y:S01]  /*5480*/  PRMT R73, RZ, 0x7610, R73 ;  /* 0x00007610ff497816 */ /* 0x000fe20000000049 */
[----:B------:R0:W5:Y:S01]  /*5490*/  @P2 LDG.E.U16 R207, desc[UR30][R164.64] ;  /* 0x0000001ea4cf2981 */ /* 0x000162000c1e1500 */
[----:B------:R-:W-:-:S02]  /*54a0*/  PRMT R76, RZ, 0x7610, R76 ;  /* 0x00007610ff4c7816 */ /* 0x000fc4000000004c */
[----:B------:R-:W-:Y:S01]  /*54b0*/  PRMT R75, RZ, 0x7610, R75 ;  /* 0x00007610ff4b7816 */ /* 0x000fe2000000004b */
[----:B------:R0:W5:Y:S01]  /*54c0*/  @P2 LDG.E.U16 R135, desc[UR30][R148.64] ;  /* 0x0000001e94872981 */ /* 0x000162000c1e1500 */
[----:B------:R-:W1:Y:S01]  /*54d0*/  MUFU.EX2 R46, R46 ;  /* 0x0000002e002e7308 */ /* 0x000e620000000800 */
[C---:B--2---:R-:W-:Y:S01]  /*54e0*/  FADD R62, R45.reuse, R62 ;  /* 0x0000003e2d3e7221 */ /* 0x044fe20000000000 */
[----:B------:R-:W-:Y:S01]  /*54f0*/  PRMT R78, RZ, 0x7610, R78 ;  /* 0x00007610ff4e7816 */ /* 0x000fe2000000004e */
[----:B------:R0:W5:Y:S01]  /*5500*/  @P2 LDG.E.U16 R206, desc[UR30][R162.64] ;  /* 0x0000001ea2ce2981 */ /* 0x000162000c1e1500 */
[----:B------:R-:W-:Y:S02]  /*5510*/  PRMT R77, RZ, 0x7610, R77 ;  /* 0x00007610ff4d7816 */ /* 0x000fe4000000004d */
[----:B------:R-:W-:Y:S01]  /*5520*/  PRMT R80, RZ, 0x7610, R80 ;  /* 0x00007610ff507816 */ /* 0x000fe20000000050 */
[----:B------:R0:W5:Y:S01]  /*5530*/  @P2 LDG.E.U16 R134, desc[UR30][R146.64] ;  /* 0x0000001e92862981 */ /* 0x000162000c1e1500 */
[----:B------:R-:W2:Y:S01]  /*5540*/  MUFU.EX2 R64, R64 ;  /* 0x0000004000407308 */ /* 0x000ea20000000800 */
[----:B------:R-:W-:Y:S01]  /*5550*/  F2FP.F16.F32.PACK_AB R45, R45, R87 ;  /* 0x000000572d2d723e */ /* 0x000fe200000000ff */
[----:B---3--:R-:W-:Y:S01]  /*5560*/  FADD R87, R63, R62 ;  /* 0x0000003e3f577221 */ /* 0x008fe20000000000 */
[----:B------:R-:W-:Y:S01]  /*5570*/  PRMT R79, RZ, 0x7610, R79 ;  /* 0x00007610ff4f7816 */ /* 0x000fe2000000004f */
[----:B------:R0:W5:Y:S04]  /*5580*/  @P2 LDG.E.U16 R213, desc[UR30][R194.64] ;  /* 0x0000001ec2d52981 */ /* 0x000168000c1e1500 */
[----:B------:R-:W3:Y:S01]  /*5590*/  MUFU.EX2 R47, R47 ;  /* 0x0000002f002f7308 */ /* 0x000ee20000000800 */
[----:B-1----:R-:W-:Y:S01]  /*55a0*/  FADD R87, R46, R87 ;  /* 0x000000572e577221 */ /* 0x002fe20000000000 */
[----:B------:R-:W-:Y:S01]  /*55b0*/  F2FP.F16.F32.PACK_AB R42, R42, R59 ;  /* 0x0000003b2a2a723e */ /* 0x000fe200000000ff */
[----:B------:R0:W5:Y:S01]  /*55c0*/  @P2 LDG.E.U16 R209, desc[UR30][R176.64] ;  /* 0x0000001eb0d12981 */ /* 0x000162000c1e1500 */
[----:B------:R-:W-:-:S02]  /*55d0*/  PRMT R81, RZ, 0x7610, R81 ;  /* 0x00007610ff517816 */ /* 0x000fc40000000051 */
[----:B------:R-:W-:Y:S01]  /*55e0*/  PRMT R83, RZ, 0x7610, R83 ;  /* 0x00007610ff537816 */ /* 0x000fe20000000053 */
[----:B------:R0:W5:Y:S01]  /*55f0*/  @P2 LDG.E.U16 R189, desc[UR30][R160.64] ;  /* 0x0000001ea0bd2981 */ /* 0x000162000c1e1500 */
[----:B------:R-:W1:Y:S01]  /*5600*/  MUFU.EX2 R48, R48 ;  /* 0x0000003000307308 */ /* 0x000e620000000800 */
[----:B--2---:R-:W-:-:S07]  /*5610*/  FADD R87, R64, R87 ;  /* 0x0000005740577221 */ /* 0x004fce0000000000 */
[----:B------:R-:W-:Y:S01]  /*5620*/  MUFU.EX2 R58, R109 ;  /* 0x0000006d003a7308 */ /* 0x000fe20000000800 */
[----:B---3--:R-:W-:Y:S01]  /*5630*/  FADD R87, R47, R87 ;  /* 0x000000572f577221 */ /* 0x008fe20000000000 */
[----:B------:R-:W-:Y:S01]  /*5640*/  FMUL R91, R122, 1.4426950216293334961 ;  /* 0x3fb8aa3b7a5b7820 */ /* 0x000fe20000400000 */
[----:B------:R-:W-:Y:S01]  /*5650*/  FMUL R93, R123, 1.4426950216293334961 ;  /* 0x3fb8aa3b7b5d7820 */ /* 0x000fe20000400000 */
[----:B------:R-:W-:Y:S01]  /*5660*/  PRMT R82, RZ, 0x7610, R82 ;  /* 0x00007610ff527816 */ /* 0x000fe20000000052 */
[----:B------:R0:W5:Y:S03]  /*5670*/  @P2 LDG.E.U16 R68, desc[UR30][R144.64] ;  /* 0x0000001e90442981 */ /* 0x000166000c1e1500 */
[----:B------:R-:W2:Y:S01]  /*5680*/  MUFU.EX2 R49, R49 ;  /* 0x0000003100317308 */ /* 0x000ea20000000800 */
[----:B------:R-:W-:Y:S01]  /*5690*/  FADD R87, R65, R87 ;  /* 0x0000005741577221 */ /* 0x000fe20000000000 */
[----:B------:R-:W-:Y:S01]  /*56a0*/  PRMT R84, RZ, 0x7610, R84 ;  /* 0x00007610ff547816 */ /* 0x000fe20000000054 */
[----:B------:R0:W5:Y:S02]  /*56b0*/  @P2 LDG.E.U16 R70, desc[UR30][R192.64] ;  /* 0x0000001ec0462981 */ /* 0x000164000c1e1500 */
[----:B-1----:R-:W-:-:S03]  /*56c0*/  FADD R87, R48, R87 ;  /* 0x0000005730577221 */ /* 0x002fc60000000000 */
[----:B------:R-:W1:Y:S01]  /*56d0*/  MUFU.EX2 R50, R50 ;  /* 0x0000003200327308 */ /* 0x000e620000000800 */
[----:B------:R-:W-:Y:S01]  /*56e0*/  FADD R87, R66, R87 ;  /* 0x0000005742577221 */ /* 0x000fe20000000000 */
[----:B------:R-:W-:Y:S01]  /*56f0*/  FMUL R99, R104, 1.4426950216293334961 ;  /* 0x3fb8aa3b68637820 */ /* 0x000fe20000400000 */
[----:B------:R-:W-:Y:S01]  /*5700*/  FMUL R95, R125, 1.4426950216293334961 ;  /* 0x3fb8aa3b7d5f7820 */ /* 0x000fe20000400000 */
[----:B------:R-:W-:Y:S01]  /*5710*/  FMUL R97, R127, 1.4426950216293334961 ;  /* 0x3fb8aa3b7f617820 */ /* 0x000fe20000400000 */
[----:B------:R0:W5:Y:S03]  /*5720*/  @P2 LDG.E.U16 R69, desc[UR30][R174.64] ;  /* 0x0000001eae452981 */ /* 0x000166000c1e1500 */
[----:B------:R-:W3:Y:S01]  /*5730*/  MUFU.EX2 R85, R85 ;  /* 0x0000005500557308 */ /* 0x000ee20000000800 */
[----:B--2---:R-:W-:Y:S01]  /*5740*/  FADD R87, R49, R87 ;  /* 0x0000005731577221 */ /* 0x004fe20000000000 */
[----:B------:R0:W5:Y:S06]  /*5750*/  @P2 LDG.E.U16 R72, desc[UR30][R158.64] ;  /* 0x0000001e9e482981 */ /* 0x00016c000c1e1500 */
[----:B------:R-:W2:Y:S01]  /*5760*/  MUFU.EX2 R51, R51 ;  /* 0x0000003300337308 */ /* 0x000ea20000000800 */
[----:B------:R-:W-:-:S07]  /*5770*/  FADD R87, R67, R87 ;  /* 0x0000005743577221 */ /* 0x000fce0000000000 */
[----:B------:R-:W4:Y:S01]  /*5780*/  MUFU.EX2 R52, R52 ;  /* 0x0000003400347308 */ /* 0x000f220000000800 */
[----:B-1----:R-:W-:-:S07]  /*5790*/  FADD R87, R50, R87 ;  /* 0x0000005732577221 */ /* 0x002fce0000000000 */
[----:B------:R-:W1:Y:S01]  /*57a0*/  MUFU.EX2 R53, R53 ;  /* 0x0000003500357308 */ /* 0x000e620000000800 */
[----:B---3--:R-:W-:Y:S01]  /*57b0*/  FADD R87, R85, R87 ;  /* 0x0000005755577221 */ /* 0x008fe20000000000 */
[----:B------:R-:W-:-:S06]  /*57c0*/  FMUL R98, R106, 1.4426950216293334961 ;  /* 0x3fb8aa3b6a627820 */ /* 0x000fcc0000400000 */
[----:B------:R-:W3:Y:S01]  /*57d0*/  MUFU.EX2 R56, R56 ;  /* 0x0000003800387308 */ /* 0x000ee20000000800 */
[----:B--2---:R-:W-:Y:S01]  /*57e0*/  FADD R87, R51, R87 ;  /* 0x0000005733577221 */ /* 0x004fe20000000000 */
[----:B------:R-:W-:Y:S01]  /*57f0*/  FMUL R55, R107, 1.4426950216293334961 ;  /* 0x3fb8aa3b6b377820 */ /* 0x000fe20000400000 */
[----:B------:R-:W-:Y:S01]  /*5800*/  FMUL R89, R120, 1.4426950216293334961 ;  /* 0x3fb8aa3b78597820 */ /* 0x000fe20000400000 */
[----:B------:R0:W5:Y:S01]  /*5810*/  @P2 LDG.E.U16 R71, desc[UR30][R142.64] ;  /* 0x0000001e8e472981 */ /* 0x000162000c1e1500 */
[----:B----4-:R-:W-:-:S03]  /*5820*/  FADD R87, R52, R87 ;  /* 0x0000005734577221 */ /* 0x010fc60000000000 */
[----:B------:R-:W2:Y:S01]  /*5830*/  MUFU.EX2 R99, R99 ;  /* 0x0000006300637308 */ /* 0x000ea20000000800 */
[----:B-1----:R-:W-:Y:S01]  /*5840*/  FADD R87, R53, R87 ;  /* 0x0000005735577221 */ /* 0x002fe20000000000 */
[----:B------:R-:W-:-:S06]  /*5850*/  FMUL R57, R108, 1.4426950216293334961 ;  /* 0x3fb8aa3b6c397820 */ /* 0x000fcc0000400000 */
[----:B------:R-:W1:Y:S01]  /*5860*/  MUFU.EX2 R86, R86 ;  /* 0x0000005600567308 */ /* 0x000e620000000800 */
[----:B------:R-:W-:Y:S01]  /*5870*/  FADD R87, R54, R87 ;  /* 0x0000005736577221 */ /* 0x000fe20000000000 */
[----:B------:R-:W-:Y:S01]  /*5880*/  FMUL R59, R110, 1.4426950216293334961 ;  /* 0x3fb8aa3b6e3b7820 */ /* 0x000fe20000400000 */
[----:B------:R-:W-:Y:S01]  /*5890*/  F2FP.F16.F32.PACK_AB R46, R46, R63 ;  /* 0x0000003f2e2e723e */ /* 0x000fe200000000ff */
[----:B------:R0:W5:Y:S04]  /*58a0*/  @P2 LDG.E.U16 R74, desc[UR30][R190.64] ;  /* 0x0000001ebe4a2981 */ /* 0x000168000c1e1500 */
[----:B------:R-:W4:Y:S01]  /*58b0*/  MUFU.EX2 R98, R98 ;  /* 0x0000006200627308 */ /* 0x000f220000000800 */
[----:B---3--:R-:W-:Y:S01]  /*58c0*/  FADD R87, R56, R87 ;  /* 0x0000005738577221 */ /* 0x008fe20000000000 */
[----:B------:R-:W-:Y:S01]  /*58d0*/  F2FP.F16.F32.PACK_AB R51, R51, R85 ;  /* 0x000000553333723e */ /* 0x000fe200000000ff */
[----:B------:R0:W5:Y:S05]  /*58e0*/  @P2 LDG.E.U16 R73, desc[UR30][R172.64] ;  /* 0x0000001eac492981 */ /* 0x00016a000c1e1500 */
[----:B------:R-:W-:Y:S01]  /*58f0*/  MUFU.EX2 R60, R111 ;  /* 0x0000006f003c7308 */ /* 0x000fe20000000800 */
[----:B--2---:R-:W-:Y:S01]  /*5900*/  FADD R85, R99, R87 ;  /* 0x0000005763557221 */ /* 0x004fe20000000000 */
[----:B------:R-:W-:Y:S01]  /*5910*/  F2FP.F16.F32.PACK_AB R47, R47, R64 ;  /* 0x000000402f2f723e */ /* 0x000fe200000000ff */
[----:B------:R0:W5:Y:S01]  /*5920*/  @P2 LDG.E.U16 R76, desc[UR30][R156.64] ;  /* 0x0000001e9c4c2981 */ /* 0x000162000c1e1500 */
[----:B------:R-:W-:-:S03]  /*5930*/  F2FP.F16.F32.PACK_AB R43, R43, R217 ;  /* 0x000000d92b2b723e */ /* 0x000fc600000000ff */
[----:B------:R0:W5:Y:S01]  /*5940*/  @P2 LDG.E.U16 R75, desc[UR30][R140.64] ;  /* 0x0000001e8c4b2981 */ /* 0x000162000c1e1500 */
[----:B------:R-:W2:Y:S01]  /*5950*/  MUFU.EX2 R55, R55 ;  /* 0x0000003700377308 */ /* 0x000ea20000000800 */
[----:B-1----:R-:W-:Y:S02]  /*5960*/  FADD R85, R86, R85 ;  /* 0x0000005556557221 */ /* 0x002fe40000000000 */
[----:B------:R0:W5:Y:S01]  /*5970*/  @P2 LDG.E.U16 R78, desc[UR30][R186.64] ;  /* 0x0000001eba4e2981 */ /* 0x000162000c1e1500 */
[----:B------:R-:W-:-:S03]  /*5980*/  F2FP.F16.F32.PACK_AB R44, R44, R218 ;  /* 0x000000da2c2c723e */ /* 0x000fc600000000ff */
[----:B------:R0:W5:Y:S01]  /*5990*/  @P2 LDG.E.U16 R77, desc[UR30][R170.64] ;  /* 0x0000001eaa4d2981 */ /* 0x000162000c1e1500 */
[----:B------:R-:W1:Y:S01]  /*59a0*/  MUFU.EX2 R57, R57 ;  /* 0x0000003900397308 */ /* 0x000e620000000800 */
[----:B------:R-:W-:Y:S02]  /*59b0*/  F2FP.F16.F32.PACK_AB R52, R53, R52 ;  /* 0x000000343534723e */ /* 0x000fe400000000ff */
[----:B------:R-:W-:Y:S01]  /*59c0*/  F2FP.F16.F32.PACK_AB R53, R56, R54 ;  /* 0x000000363835723e */ /* 0x000fe200000000ff */
[----:B----4-:R-:W-:Y:S01]  /*59d0*/  FADD R54, R98, R85 ;  /* 0x0000005562367221 */ /* 0x010fe20000000000 */
[----:B------:R0:W5:Y:S03]  /*59e0*/  @P2 LDG.E.U16 R80, desc[UR30][R154.64] ;  /* 0x0000001e9a502981 */ /* 0x000166000c1e1500 */
[----:B------:R-:W3:Y:S01]  /*59f0*/  MUFU.EX2 R59, R59 ;  /* 0x0000003b003b7308 */ /* 0x000ee20000000800 */
[----:B--2---:R-:W-:Y:S01]  /*5a00*/  FADD R54, R55, R54 ;  /* 0x0000003637367221 */ /* 0x004fe20000000000 */
[----:B------:R-:W-:-:S06]  /*5a10*/  FMUL R63, R114, 1.4426950216293334961 ;  /* 0x3fb8aa3b723f7820 */ /* 0x000fcc0000400000 */
[----:B------:R-:W2:Y:S01]  /*5a20*/  MUFU.EX2 R61, R112 ;  /* 0x00000070003d7308 */ /* 0x000ea20000000800 */
[----:B-1----:R-:W-:Y:S01]  /*5a30*/  FADD R85, R57, R54 ;  /* 0x0000003639557221 */ /* 0x002fe20000000000 */
[----:B------:R-:W-:Y:S01]  /*5a40*/  FMUL R64, R115, 1.4426950216293334961 ;  /* 0x3fb8aa3b73407820 */ /* 0x000fe20000400000 */
[----:B------:R0:W5:Y:S02]  /*5a50*/  @P2 LDG.E.U16 R79, desc[UR30][R138.64] ;  /* 0x0000001e8a4f2981 */ /* 0x000164000c1e1500 */
[----:B------:R-:W-:-:S03]  /*5a60*/  FADD R54, R58, R85 ;  /* 0x000000553a367221 */ /* 0x000fc60000000000 */
[----:B------:R-:W1:Y:S01]  /*5a70*/  MUFU.EX2 R62, R113 ;  /* 0x00000071003e7308 */ /* 0x000e620000000800 */
[----:B------:R-:W-:Y:S01]  /*5a80*/  F2FP.F16.F32.PACK_AB R48, R48, R65 ;  /* 0x000000413030723e */ /* 0x000fe200000000ff */
[----:B---3--:R-:W-:Y:S01]  /*5a90*/  FADD R85, R59, R54 ;  /* 0x000000363b557221 */ /* 0x008fe20000000000 */
[----:B------:R-:W-:Y:S01]  /*5aa0*/  FMUL R65, R116, 1.4426950216293334961 ;  /* 0x3fb8aa3b74417820 */ /* 0x000fe20000400000 */
[----:B------:R0:W5:Y:S04]  /*5ab0*/  @P2 LDG.E.U16 R82, desc[UR30][R184.64] ;  /* 0x0000001eb8522981 */ /* 0x000168000c1e1500 */
[----:B------:R-:W3:Y:S01]  /*5ac0*/  MUFU.EX2 R63, R63 ;  /* 0x0000003f003f7308 */ /* 0x000ee20000000800 */
[----:B------:R-:W-:Y:S01]  /*5ad0*/  F2FP.F16.F32.PACK_AB R49, R49, R66 ;  /* 0x000000423131723e */ /* 0x000fe200000000ff */
[----:B------:R-:W-:Y:S01]  /*5ae0*/  FADD R54, R60, R85 ;  /* 0x000000553c367221 */ /* 0x000fe20000000000 */
[----:B------:R-:W-:Y:S01]  /*5af0*/  FMUL R66, R117, 1.4426950216293334961 ;  /* 0x3fb8aa3b75427820 */ /* 0x000fe20000400000 */
[----:B------:R0:W5:Y:S04]  /*5b00*/  @P2 LDG.E.U16 R81, desc[UR30][R168.64] ;  /* 0x0000001ea8512981 */ /* 0x000168000c1e1500 */
[----:B------:R-:W4:Y:S01]  /*5b10*/  MUFU.EX2 R64, R64 ;  /* 0x0000004000407308 */ /* 0x000f220000000800 */
[----:B------:R-:W-:Y:S01]  /*5b20*/  F2FP.F16.F32.PACK_AB R50, R50, R67 ;  /* 0x000000433232723e */ /* 0x000fe200000000ff */
[----:B--2---:R-:W-:Y:S01]  /*5b30*/  FADD R85, R61, R54 ;  /* 0x000000363d557221 */ /* 0x004fe20000000000 */
[----:B------:R-:W-:Y:S01]  /*5b40*/  FMUL R67, R118, 1.4426950216293334961 ;  /* 0x3fb8aa3b76437820 */ /* 0x000fe20000400000 */
[----:B------:R0:W5:Y:S04]  /*5b50*/  @P2 LDG.E.U16 R83, desc[UR30][R152.64] ;  /* 0x0000001e98532981 */ /* 0x000168000c1e1500 */
[----:B------:R-:W2:Y:S01]  /*5b60*/  MUFU.EX2 R65, R65 ;  /* 0x0000004100417308 */ /* 0x000ea20000000800 */
[----:B-1----:R-:W-:Y:S01]  /*5b70*/  FADD R54, R62, R85 ;  /* 0x000000553e367221 */ /* 0x002fe20000000000 */
[----:B------:R0:W5:Y:S06]  /*5b80*/  @P2 LDG.E.U16 R84, desc[UR30][R136.64] ;  /* 0x0000001e88542981 */ /* 0x00016c000c1e1500 */
[----:B------:R-:W1:Y:S01]  /*5b90*/  MUFU.EX2 R66, R66 ;  /* 0x0000004200427308 */ /* 0x000e620000000800 */
[----:B---3--:R-:W-:-:S07]  /*5ba0*/  FADD R85, R63, R54 ;  /* 0x000000363f557221 */ /* 0x008fce0000000000 */
[----:B------:R-:W3:Y:S01]  /*5bb0*/  MUFU.EX2 R67, R67 ;  /* 0x0000004300437308 */ /* 0x000ee20000000800 */
[----:B----4-:R-:W-:-:S07]  /*5bc0*/  FADD R54, R64, R85 ;  /* 0x0000005540367221 */ /* 0x010fce0000000000 */
[----:B------:R-:W4:Y:S01]  /*5bd0*/  MUFU.EX2 R88, R88 ;  /* 0x0000005800587308 */ /* 0x000f220000000800 */
[----:B--2---:R-:W-:-:S07]  /*5be0*/  FADD R85, R65, R54 ;  /* 0x0000003641557221 */ /* 0x004fce0000000000 */
[----:B------:R-:W2:Y:S01]  /*5bf0*/  MUFU.EX2 R89, R89 ;  /* 0x0000005900597308 */ /* 0x000ea20000000800 */
[----:B-1----:R-:W-:-:S07]  /*5c00*/  FADD R54, R66, R85 ;  /* 0x0000005542367221 */ /* 0x002fce0000000000 */
[----:B------:R-:W1:Y:S01]  /*5c10*/  MUFU.EX2 R90, R90 ;  /* 0x0000005a005a7308 */ /* 0x000e620000000800 */
[----:B---3--:R-:W-:-:S07]  /*5c20*/  FADD R85, R67, R54 ;  /* 0x0000003643557221 */ /* 0x008fce0000000000 */
[----:B------:R-:W3:Y:S01]  /*5c30*/  MUFU.EX2 R91, R91 ;  /* 0x0000005b005b7308 */ /* 0x000ee20000000800 */
[----:B----4-:R-:W-:-:S07]  /*5c40*/  FADD R54, R88, R85 ;  /* 0x0000005558367221 */ /* 0x010fce0000000000 */
[----:B------:R-:W4:Y:S01]  /*5c50*/  MUFU.EX2 R93, R93 ;  /* 0x0000005d005d7308 */ /* 0x000f220000000800 */
[----:B--2---:R-:W-:Y:S01]  /*5c60*/  FADD R85, R89, R54 ;  /* 0x0000003659557221 */ /* 0x004fe20000000000 */
[----:B------:R-:W-:-:S06]  /*5c70*/  F2FP.F16.F32.PACK_AB R54, R86, R99 ;  /* 0x000000635636723e */ /* 0x000fcc00000000ff */
[----:B------:R-:W2:Y:S01]  /*5c80*/  MUFU.EX2 R94, R94 ;  /* 0x0000005e005e7308 */ /* 0x000ea20000000800 */
[----:B-1----:R-:W-:Y:S01]  /*5c90*/  FADD R56, R90, R85 ;  /* 0x000000555a387221 */ /* 0x002fe20000000000 */
[----:B------:R-:W-:Y:S01]  /*5ca0*/  FMUL R87, R129, 1.4426950216293334961 ;  /* 0x3fb8aa3b81577820 */ /* 0x000fe20000400000 */
[----:B------:R-:W-:Y:S01]  /*5cb0*/  FMUL R86, R130, 1.4426950216293334961 ;  /* 0x3fb8aa3b82567820 */ /* 0x000fe20000400000 */
[----:B------:R-:W-:-:S04]  /*5cc0*/  FMUL R85, R131, 1.4426950216293334961 ;  /* 0x3fb8aa3b83557820 */ /* 0x000fc80000400000 */
[----:B------:R-:W1:Y:S01]  /*5cd0*/  MUFU.EX2 R95, R95 ;  /* 0x0000005f005f7308 */ /* 0x000e620000000800 */
[----:B---3--:R-:W-:-:S07]  /*5ce0*/  FADD R56, R91, R56 ;  /* 0x000000385b387221 */ /* 0x008fce0000000000 */
[----:B------:R-:W3:Y:S01]  /*5cf0*/  MUFU.EX2 R96, R96 ;  /* 0x0000006000607308 */ /* 0x000ee20000000800 */
[----:B----4-:R-:W-:Y:S01]  /*5d00*/  FADD R99, R93, R56 ;  /* 0x000000385d637221 */ /* 0x010fe20000000000 */
[----:B------:R-:W-:-:S06]  /*5d10*/  F2FP.F16.F32.PACK_AB R55, R55, R98 ;  /* 0x000000623737723e */ /* 0x000fcc00000000ff */
[----:B------:R-:W4:Y:S01]  /*5d20*/  MUFU.EX2 R97, R97 ;  /* 0x0000006100617308 */ /* 0x000f220000000800 */
[----:B--2---:R-:W-:-:S07]  /*5d30*/  FADD R98, R94, R99 ;  /* 0x000000635e627221 */ /* 0x004fce0000000000 */
[----:B------:R-:W-:Y:S08]  /*5d40*/  MUFU.EX2 R92, R92 ;  /* 0x0000005c005c7308 */ /* 0x000ff00000000800 */
[----:B------:R-:W2:Y:S08]  /*5d50*/  MUFU.EX2 R87, R87 ;  /* 0x0000005700577308 */ /* 0x000eb00000000800 */
[----:B------:R-:W-:Y:S08]  /*5d60*/  MUFU.EX2 R86, R86 ;  /* 0x0000005600567308 */ /* 0x000ff00000000800 */
[----:B------:R-:W0:Y:S01]  /*5d70*/  MUFU.EX2 R85, R85 ;  /* 0x0000005500557308 */ /* 0x000e220000000800 */
[----:B-1----:R-:W-:Y:S01]  /*5d80*/  FADD R99, R95, R98 ;  /* 0x000000625f637221 */ /* 0x002fe20000000000 */
[----:B------:R-:W-:-:S02]  /*5d90*/  F2FP.F16.F32.PACK_AB R56, R58, R57 ;  /* 0x000000393a38723e */ /* 0x000fc400000000ff */
[----:B------:R-:W-:Y:S02]  /*5da0*/  F2FP.F16.F32.PACK_AB R57, R60, R59 ;  /* 0x0000003b3c39723e */ /* 0x000fe400000000ff */
[----:B------:R-:W-:Y:S01]  /*5db0*/  F2FP.F16.F32.PACK_AB R60, R66, R65 ;  /* 0x00000041423c723e */ /* 0x000fe200000000ff */
[----:B---3--:R-:W-:Y:S01]  /*5dc0*/  FADD R66, R96, R99 ;  /* 0x0000006360427221 */ /* 0x008fe20000000000 */
[----:B------:R-:W-:Y:S02]  /*5dd0*/  F2FP.F16.F32.PACK_AB R58, R62, R61 ;  /* 0x0000003d3e3a723e */ /* 0x000fe400000000ff */
[----:B------:R-:W-:Y:S01]  /*5de0*/  F2FP.F16.F32.PACK_AB R62, R90, R89 ;  /* 0x000000595a3e723e */ /* 0x000fe200000000ff */
[----:B----4-:R-:W-:Y:S01]  /*5df0*/  FADD R89, R97, R66 ;  /* 0x0000004261597221 */ /* 0x010fe20000000000 */
[----:B------:R-:W-:Y:S02]  /*5e00*/  F2FP.F16.F32.PACK_AB R59, R64, R63 ;  /* 0x0000003f403b723e */ /* 0x000fe400000000ff */
[----:B------:R-:W-:-:S02]  /*5e10*/  F2FP.F16.F32.PACK_AB R61, R88, R67 ;  /* 0x00000043583d723e */ /* 0x000fc400000000ff */
[----:B------:R-:W-:Y:S02]  /*5e20*/  F2FP.F16.F32.PACK_AB R63, R93, R91 ;  /* 0x0000005b5d3f723e */ /* 0x000fe400000000ff */
[----:B------:R-:W-:Y:S02]  /*5e30*/  F2FP.F16.F32.PACK_AB R64, R95, R94 ;  /* 0x0000005e5f40723e */ /* 0x000fe400000000ff */
[----:B------:R-:W-:Y:S02]  /*5e40*/  F2FP.F16.F32.PACK_AB R65, R97, R96 ;  /* 0x000000606141723e */ /* 0x000fe400000000ff */
[----:B--2---:R-:W-:Y:S02]  /*5e50*/  F2FP.F16.F32.PACK_AB R66, R87, R92 ;  /* 0x0000005c5742723e */ /* 0x004fe400000000ff */
[----:B0-----:R-:W-:Y:S01]  /*5e60*/  F2FP.F16.F32.PACK_AB R67, R85, R86 ;  /* 0x000000565543723e */ /* 0x001fe200000000ff */
[----:B------:R-:W-:Y:S06]  /*5e70*/  @!P2 BRA `(.L_x_9) ;  /* 0x000000000004a947 */ /* 0x000fec0003800000 */
[----:B------:R0:W-:Y:S02]  /*5e80*/  STTM.x64 tmem[UR15+0xa0], R4 ;  /* 0x0000a004000079ed */ /* 0x0001e4000834000f */
.L_x_9:
[----:B0-----:R-:W-:Y:S01]  /*5e90*/  LOP3.LUT R4, R2, 0x10, RZ, 0x3c, !PT ;  /* 0x0000001002047812 */ /* 0x001fe200078e3cff */
[----:B-----5:R-:W-:Y:S01]  /*5ea0*/  STS.U16 [R2+UR13+0x2000], R216 ;  /* 0x002000d802007988 */ /* 0x020fe2000800040d */
[----:B------:R-:W-:Y:S01]  /*5eb0*/  UIADD3 UR20, UPT, UPT, UR20, -0x80, URZ ;  /* 0xffffff8014147890 */ /* 0x000fe2000fffe0ff */
[----:B------:R-:W-:Y:S02]  /*5ec0*/  FADD R92, R92, R89 ;  /* 0x000000595c5c7221 */ /* 0x000fe40000000000 */
[----:B------:R-:W-:Y:S04]  /*5ed0*/  STS.U16 [R2+UR13+0x2400], R212 ;  /* 0x002400d402007988 */ /* 0x000fe8000800040d */
[----:B------:R-:W-:Y:S04]  /*5ee0*/  STS.U16 [R2+UR13+0x2800], R208 ;  /* 0x002800d002007988 */ /* 0x000fe8000800040d */
[----:B------:R0:W-:Y:S04]  /*5ef0*/  STS.U16 [R2+UR13+0x2c00], R188 ;  /* 0x002c00bc02007988 */ /* 0x0001e8000800040d */
[----:B------:R-:W-:Y:S04]  /*5f00*/  STS.U16 [R4+UR13+0x2080], R215 ;  /* 0x002080d704007988 */ /* 0x000fe8000800040d */
[----:B------:R-:W-:Y:S01]  /*5f10*/  STS.U16 [R4+UR13+0x2480], R211 ;  /* 0x002480d304007988 */ /* 0x000fe2000800040d */
[----:B0-----:R-:W-:-:S03]  /*5f20*/  FADD R2, -R0, -INF ;  /* 0xff80000000027421 */ /* 0x001fc60000000100 */
[----:B------:R-:W-:Y:S01]  /*5f30*/  STS.U16 [R4+UR13+0x2880], R207 ;  /* 0x002880cf04007988 */ /* 0x000fe2000800040d */
[----:B------:R-:W-:-:S03]  /*5f40*/  FMUL R2, R2, 1.4426950216293334961 ;  /* 0x3fb8aa3b02027820 */ /* 0x000fc60000400000 */
[----:B------:R0:W-:Y:S04]  /*5f50*/  STS.U16 [R4+UR13+0x2c80], R135 ;  /* 0x002c808704007988 */ /* 0x0001e8000800040d */
[----:B------:R1:W-:Y:S01]  /*5f60*/  STS.U16 [R252+UR13+0x2100], R214 ;  /* 0x002100d6fc007988 */ /* 0x0003e2000800040d */
[----:B------:R-:W2:Y:S03]  /*5f70*/  MUFU.EX2 R2, R2 ;  /* 0x0000000200027308 */ /* 0x000ea60000000800 */
        /* <DEDUP_REMOVED lines=23> */
[----:B------:R-:W3:Y:S02]  /*60f0*/  FENCE.VIEW.ASYNC.T ;  /* 0x00000000000073c6 */ /* 0x000ee40000000200 */
[----:B---3--:R-:W-:Y:S06]  /*6100*/  BAR.SYNC.DEFER_BLOCKING 0x0 ;  /* 0x0000000000007b1d */ /* 0x008fec0000010000 */
[----:B0-----:R-:W0:Y:S01]  /*6110*/  LDTM.x32 R4, tmem[UR15] ;  /* 0x0000000f000479ee */ /* 0x001e2200082c0000 */
[----:B------:R-:W-:Y:S01]  /*6120*/  NOP ;  /* 0x0000000000007918 */ /* 0x000fe20000000000 */
[----:B-12---:R-:W-:Y:S05]  /*6130*/  @!P2 BRA `(.L_x_10) ;  /* 0x000000000084a947 */ /* 0x006fea0003800000 */
[C---:B0-----:R-:W-:Y:S01]  /*6140*/  FMUL R4, R2.reuse, R4 ;  /* 0x0000000402047220 */ /* 0x041fe20000400000 */
[C---:B------:R-:W-:Y:S01]  /*6150*/  FMUL R5, R2.reuse, R5 ;  /* 0x0000000502057220 */ /* 0x040fe20000400000 */
        /* <DEDUP_REMOVED lines=29> */
[----:B------:R-:W-:-:S04]  /*6330*/  FMUL R35, R2, R35 ;  /* 0x0000002302237220 */ /* 0x000fc80000400000 */
[----:B------:R1:W-:Y:S03]  /*6340*/  STTM.x32 tmem[UR15], R4 ;  /* 0x00000004000079ed */ /* 0x0003e600082c000f */
.L_x_10:
[----:B0-----:R-:W0:Y:S02]  /*6350*/  FENCE.VIEW.ASYNC.T ;  /* 0x00000000000073c6 */ /* 0x001e240000000200 */
[----:B0-----:R-:W-:Y:S01]  /*6360*/  BAR.SYNC.DEFER_BLOCKING 0x0 ;  /* 0x0000000000007b1d */ /* 0x001fe20000010000 */
[----:B------:R-:W-:Y:S01]  /*6370*/  FADD R87, R87, R92 ;  /* 0x0000005c57577221 */ /* 0x000fe20000000000 */
[----:B------:R-:W-:Y:S02]  /*6380*/  UISETP.GE.AND UP1, UPT, UR20, 0x1, UPT ;  /* 0x000000011400788c */ /* 0x000fe4000bf26270 */
[----:B------:R-:W-:Y:S01]  /*6390*/  UIADD3 UR21, UPT, UPT, UR14, 0xa0, URZ ;  /* 0x000000a00e157890 */ /* 0x000fe2000fffe0ff */
[----:B------:R-:W-:-:S04]  /*63a0*/  FADD R86, R86, R87 ;  /* 0x0000005756567221 */ /* 0x000fc80000000000 */
[----:B------:R-:W-:-:S04]  /*63b0*/  FADD R85, R85, R86 ;  /* 0x0000005655557221 */ /* 0x000fc80000000000 */
[----:B------:R-:W-:Y:S01]  /*63c0*/  FADD R85, R2, R85 ;  /* 0x0000005502557221 */ /* 0x000fe20000000000 */
[----:B------:R0:W-:Y:S06]  /*63d0*/  MEMBAR.ALL.CTA ;  /* 0x0000000000007992 */ /* 0x0001ec0000008000 */
[----:B0-----:R-:W0:Y:S02]  /*63e0*/  FENCE.VIEW.ASYNC.S ;  /* 0x00000000000073c6 */ /* 0x001e240000000000 */
[----:B0-----:R-:W-:Y:S06]  /*63f0*/  BAR.SYNC.DEFER_BLOCKING 0x0 ;  /* 0x0000000000007b1d */ /* 0x001fec0000010000 */
[----:B------:R-:W-:Y:S05]  /*6400*/  @!P3 BRA `(.L_x_11) ;  /* 0x0000000000c4b947 */ /* 0x000fea0003800000 */
[----:B------:R-:W-:Y:S01]  /*6410*/  UIADD3 UR5, UPT, UPT, UR13, 0x2000, URZ ;  /* 0x000020000d057890 */ /* 0x000fe2000fffe0ff */
[----:B------:R-:W-:Y:S01]  /*6420*/  UMOV UR4, URZ ;  /* 0x000000ff00047c82 */ /* 0x000fe20008000000 */
[----:B------:R-:W-:Y:S02]  /*6430*/  UIADD3 UR10, UPT, UPT, UR14, 0xa8, URZ ;  /* 0x000000a80e0a7890 */ /* 0x000fe4000fffe0ff */
[----:B------:R-:W-:Y:S02]  /*6440*/  USHF.R.U32.HI UR5, URZ, 0x4, UR5 ;  /* 0x00000004ff057899 */ /* 0x000fe40008011605 */
[----:B------:R-:W-:Y:S02]  /*6450*/  UIADD3 UR40, UPT, UPT, UR14, 0xb0, URZ ;  /* 0x000000b00e287890 */ /* 0x000fe4000fffe0ff */
[----:B------:R-:W-:Y:S02]  /*6460*/  USGXT.U32 UR6, UR5, 0xe ;  /* 0x0000000e0506789a */ /* 0x000fe40008000000 */
[----:B------:R-:W-:-:S02]  /*6470*/  UIADD3 UR41, UPT, UPT, UR14, 0xb8, URZ ;  /* 0x000000b80e297890 */ /* 0x000fc4000fffe0ff */
[----:B------:R-:W-:Y:S01]  /*6480*/  UIADD3 UR36, UP2, UPT, UR6, 0x2, URZ ;  /* 0x0000000206247890 */ /* 0x000fe2000ff5e0ff */
[----:B------:R-:W-:Y:S01]  /*6490*/  UMOV UR5, URZ ;  /* 0x000000ff00057c82 */ /* 0x000fe20008000000 */
[----:B------:R-:W-:Y:S02]  /*64a0*/  UIADD3 UR46, UPT, UPT, UR14, 0xc0, URZ ;  /* 0x000000c00e2e7890 */ /* 0x000fe4000fffe0ff */
[----:B------:R-:W-:Y:S02]  /*64b0*/  UIADD3.X UR37, UPT, UPT, UR4, 0x40004040, URZ, UP2, !UPT ;  /* 0x4000404004257890 */ /* 0x000fe400097fe4ff */
[----:B------:R-:W-:Y:S01]  /*64c0*/  UIADD3 UR47, UPT, UPT, UR14, 0xc8, URZ ;  /* 0x000000c80e2f7890 */ /* 0x000fe2000fffe0ff */
[----:B------:R-:W-:Y:S01]  /*64d0*/  UMOV UR4, UR17 ;  /* 0x0000001100047c82 */ /* 0x000fe20008000000 */
[----:B------:R-:W-:Y:S01]  /*64e0*/  UIADD3.64 UR42, UPT, UPT, UR36, 0x4, URZ ;  /* 0x00000004242a7897 */ /* 0x000fe2000fffe0ff */
[----:B------:R-:W-:Y:S01]  /*64f0*/  UMOV UR56, UR4 ;  /* 0x0000000400387c82 */ /* 0x000fe20008000000 */
[----:B------:R-:W-:-:S02]  /*6500*/  UIADD3.64 UR4, UPT, UPT, UR36, 0x2, URZ ;  /* 0x0000000224047897 */ /* 0x000fc4000fffe0ff */
[----:B------:R-:W-:Y:S02]  /*6510*/  UIADD3.64 UR44, UPT, UPT, UR36, 0xfe, URZ ;  /* 0x000000fe242c7897 */ /* 0x000fe4000fffe0ff */
[----:B------:R-:W-:Y:S02]  /*6520*/  UIADD3.64 UR48, UPT, UPT, UR36, 0x100, URZ ;  /* 0x0000010024307897 */ /* 0x000fe4000fffe0ff */
[----:B------:R-:W-:Y:S02]  /*6530*/  UIADD3 UR52, UPT, UPT, UR14, 0xd0, URZ ;  /* 0x000000d00e347890 */ /* 0x000fe4000fffe0ff */
[----:B------:R-:W-:Y:S01]  /*6540*/  UIADD3.64 UR50, UPT, UPT, UR36, 0x102, URZ ;  /* 0x0000010224327897 */ /* 0x000fe2000fffe0ff */
[----:B------:R-:W-:Y:S01]  /*6550*/  UMOV UR24, 0x0 ;  /* 0x0000000000187882 */ /* 0x000fe20000000000 */
[----:B------:R-:W-:Y:S01]  /*6560*/  UMOV UR25, 0x8080010 ;  /* 0x0808001000197882 */ /* 0x000fe20000000000 */
[----:B------:R-:W-:Y:S02]  /*6570*/  UIADD3 UR53, UPT, UPT, UR14, 0xd8, URZ ;  /* 0x000000d80e357890 */ /* 0x000fe4000fffe0ff */
[----:B------:R-:W-:Y:S01]  /*6580*/  UIADD3.64 UR54, UPT, UPT, UR36, 0x104, URZ ;  /* 0x0000010424367897 */ /* 0x000fe2000fffe0ff */
[----:B------:R-:W-:Y:S01]  /*6590*/  UMOV UR7, 0x40004040 ;  /* 0x4000404000077882 */ /* 0x000fe20000000000 */
[----:B------:R-:W-:Y:S01]  /*65a0*/  UMOV UR26, 0x0 ;  /* 0x00000000001a7882 */ /* 0x000fe20000000000 */
[----:B------:R-:W-:Y:S01]  /*65b0*/  UMOV UR27, 0x8080010 ;  /* 0x08080010001b7882 */ /* 0x000fe20000000000 */
[----:B------:R-:W-:Y:S01]  /*65c0*/  UMOV UR18, 0x0 ;  /* 0x0000000000127882 */ /* 0x000fe20000000000 */
[----:B------:R-:W-:Y:S01]  /*65d0*/  UMOV UR19, 0x8080010 ;  /* 0x0808001000137882 */ /* 0x000fe20000000000 */
[----:B------:R0:W-:Y:S01]  /*65e0*/  UTCHMMA tmem[UR21], gdesc[UR6], tmem[UR14], tmem[UR24], idesc[UR25], UPT ;  /* 0x00ff1806150079ea */ /* 0x0001e2000b80000e */
        /* <DEDUP_REMOVED lines=15> */
[----:B------:R0:W-:Y:S01]  /*66e0*/  UTCHMMA tmem[UR52], gdesc[UR50], tmem[UR14], tmem[UR32], idesc[UR33], UPT ;  /* 0x00ff2032340079ea */ /* 0x0001e2000b80000e */
[----:B------:R0:W-:Y:S01]  /*66f0*/  UTCHMMA tmem[UR53], gdesc[UR54], tmem[UR14], tmem[UR38], idesc[UR39], UPT ;  /* 0x00ff2636350079ea */ /* 0x0001e2000b80000e */
[----:B------:R0:W-:Y:S01]  /*6700*/  UTCBAR [UR56], URZ ;  /* 0x000000ff380073e9 */ /* 0x0001e200080000ff */
[----:B------:R-:W-:Y:S01]  /*6710*/  NOP ;  /* 0x0000000000007918 */ /* 0x000fe20000000000 */
.L_x_11:
[----:B------:R-:W-:Y:S01]  /*6720*/  FSEL R0, R0, -INF , P2 ;  /* 0xff80000000007808 */ /* 0x000fe20001000000 */
[----:B0-----:R-:W-:Y:S01]  /*6730*/  UMOV UR7, URZ ;  /* 0x000000ff00077c82 */ /* 0x001fe20008000000 */
[----:B------:R-:W-:Y:S01]  /*6740*/  FSEL R134, R85, 1, P2 ;  /* 0x3f80000055867808 */ /* 0x000fe20001000000 */
[----:B------:R-:W-:Y:S06]  /*6750*/  BRA.U !UP1, `(.L_x_12) ;  /* 0x0000004909287547 */ /* 0x000fec000b800000 */
[----:B------:R-:W-:Y:S01]  /*6760*/  UIADD3 UR4, UPT, UPT, UR13, 0x6000, URZ ;  /* 0x000060000d047890 */ /* 0x000fe2000fffe0ff */
[----:B------:R-:W-:Y:S01]  /*6770*/  SHF.L.U32 R252, R3, 0x7, RZ ;  /* 0x0000000703fc7819 */ /* 0x000fe200000006ff */
[----:B------:R-:W-:Y:S01]  /*6780*/  USHF.R.U32.HI UR26, URZ, 0x4, UR13 ;  /* 0x00000004ff1a7899 */ /* 0x000fe2000801160d */
[----:B-1----:R-:W-:Y:S01]  /*6790*/  HFMA2 R26, -RZ, RZ, 0, 0 ;  /* 0x00000000ff1a7431 */ /* 0x002fe200000001ff */
[----:B------:R-:W-:Y:S01]  /*67a0*/  USHF.R.U32.HI UR4, URZ, 0x4, UR4 ;  /* 0x00000004ff047899 */ /* 0x000fe20008011604 */
[----:B------:R-:W-:Y:S01]  /*67b0*/  MOV R135, R0 ;  /* 0x0000000000877202 */ /* 0x000fe20000000f00 */
[----:B------:R-:W-:Y:S01]  /*67c0*/  USHF.L.U32 UR22, UR11, 0x7, URZ ;  /* 0x000000070b167899 */ /* 0x000fe200080006ff */
[----:B------:R-:W-:Y:S01]  /*67d0*/  MOV R2, R252 ;  /* 0x000000fc00027202 */ /* 0x000fe20000000f00 */
[----:B------:R-:W-:Y:S02]  /*67e0*/  USGXT.U32 UR24, UR4, 0xe ;  /* 0x0000000e0418789a */ /* 0x000fe40008000000 */
[----:B------:R-:W-:-:S02]  /*67f0*/  USHF.R.U32.HI UR8, URZ, 0x4, UR8 ;  /* 0x00000004ff087899 */ /* 0x000fc40008011608 */
[----:B------:R-:W-:Y:S01]  /*6800*/  USGXT.U32 UR26, UR26, 0xe ;  /* 0x0000000e1a1a789a */ /* 0x000fe20008000000 */
[----:B------:R-:W-:Y:S01]  /*6810*/  MOV R3, UR22 ;  /* 0x0000001600037c02 */ /* 0x000fe20008000f00 */
[----:B------:R-:W-:Y:S01]  /*6820*/  UIADD3 UR36, UP2, UPT, UR24, 0x2, URZ ;  /* 0x0000000218247890 */ /* 0x000fe2000ff5e0ff */
[----:B------:R-:W-:Y:S01]  /*6830*/  UMOV UR5, URZ ;  /* 0x000000ff00057c82 */ /* 0x000fe20008000000 */
[----:B------:R-:W-:Y:S02]  /*6840*/  USGXT.U32 UR4, UR8, 0xe ;  /* 0x0000000e0804789a */ /* 0x000fe40008000000 */
[----:B------:R-:W-:Y:S02]  /*6850*/  UIADD3 UR34, UP3, UPT, UR26, 0x1000080, URZ ;  /* 0x010000801a227890 */ /* 0x000fe4000ff7e0ff */
[----:B------:R-:W-:Y:S01]  /*6860*/  UIADD3.X UR37, UPT, UPT, UR5, 0x40004040, URZ, UP2, !UPT ;  /* 0x4000404005257890 */ /* 0x000fe200097fe4ff */
[----:B------:R-:W-:Y:S01]  /*6870*/  UMOV UR6, URZ ;  /* 0x000000ff00067c82 */ /* 0x000fe20008000000 */
[----:B------:R-:W-:Y:S01]  /*6880*/  UMOV UR18, 0xfffffffe ;  /* 0xfffffffe00127882 */ /* 0x000fe20000000000 */
[----:B------:R-:W-:Y:S01]  /*6890*/  UMOV UR19, 0x7fffbfdf ;  /* 0x7fffbfdf00137882 */ /* 0x000fe20000000000 */
[----:B------:R-:W-:Y:S01]  /*68a0*/  UISETP.NE.U32.AND UP1, UPT, UR9, URZ, UPT ;  /* 0x000000ff0900728c */ /* 0x000fe2000bf25070 */
[----:B------:R-:W0:Y:S01]  /*68b0*/  LDCU UR50, c[0x0][0x3a8] ;  /* 0x00007500ff3277ac */ /* 0x000e220008000800 */
[----:B------:R-:W-:-:S02]  /*68c0*/  ULOP3.LUT UR26, UR26, 0x1000000, URZ, 0xfc, !UPT ;  /* 0x010000001a1a7892 */ /* 0x000fc4000f8efcff */
[----:B------:R-:W-:Y:S02]  /*68d0*/  UIADD3.X UR35, UPT, UPT, UR6, 0x40004040, URZ, UP3, !UPT ;  /* 0x4000404006237890 */ /* 0x000fe40009ffe4ff */
[----:B------:R-:W-:Y:S02]  /*68e0*/  UIADD3.64 UR18, UPT, UPT, UR4, -UR18, URZ ;  /* 0x8000001204127297 */ /* 0x000fe4000fffe0ff */
[----:B------:R-:W-:Y:S02]  /*68f0*/  UIADD3.64 UR38, UPT, UPT, UR36, 0x2, URZ ;  /* 0x0000000224267897 */ /* 0x000fe4000fffe0ff */
[----:B------:R-:W-:Y:S02]  /*6900*/  UIADD3.64 UR40, UPT, UPT, UR36, 0x4, URZ ;  /* 0x0000000424287897 */ /* 0x000fe4000fffe0ff */
[----:B------:R-:W-:Y:S02]  /*6910*/  UIADD3.64 UR42, UPT, UPT, UR36, 0xfe, URZ ;  /* 0x000000fe242a7897 */ /* 0x000fe4000fffe0ff */
[----:B------:R-:W-:-:S02]  /*6920*/  UIADD3.64 UR44, UPT, UPT, UR36, 0x100, URZ ;  /* 0x00000100242c7897 */ /* 0x000fc4000fffe0ff */
[----:B------:R-:W-:Y:S02]  /*6930*/  UIADD3.64 UR46, UPT, UPT, UR36, 0x102, URZ ;  /* 0x00000102242e7897 */ /* 0x000fe4000fffe0ff */
[----:B------:R-:W-:Y:S01]  /*6940*/  UIADD3.64 UR48, UPT, UPT, UR36, 0x104, URZ ;  /* 0x0000010424307897 */ /* 0x000fe2000fffe0ff */
[----:B------:R-:W-:Y:S01]  /*6950*/  UMOV UR23, 0x1 ;  /* 0x0000000100177882 */ /* 0x000fe20000000000 */
[----:B0-----:R-:W-:-:S10]  /*6960*/  UMOV UR8, URZ ;  /* 0x000000ff00087c82 */ /* 0x001fd40008000000 */
.L_x_17:
[----:B------:R-:W2:Y:S04]  /*6970*/  LDL.64 R6, [R1+0x60] ;  /* 0x0000600001067983 */ /* 0x000ea80000100a00 */
[----:B------:R-:W3:Y:S04]  /*6980*/  LDL.64 R8, [R1+0x50] ;  /* 0x0000500001087983 */ /* 0x000ee80000100a00 */
[----:B------:R-:W4:Y:S04]  /*6990*/  LDL.64 R10, [R1+0x40] ;  /* 0x00004000010a7983 */ /* 0x000f280000100a00 */
[----:B------:R-:W5:Y:S04]  /*69a0*/  LDL.64 R16, [R1+0x10] ;  /* 0x0000100001107983 */ /* 0x000f680000100a00 */
[----:B------:R-:W5:Y:S04]  /*69b0*/  LDL.64 R4, [R1+0x70] ;  /* 0x0000700001047983 */ /* 0x000f680000100a00 */
[----:B------:R-:W5:Y:S04]  /*69c0*/  LDL.64 R12, [R1+0x30] ;  /* 0x00003000010c7983 */ /* 0x000f680000100a00 */
[----:B------:R-:W5:Y:S04]  /*69d0*/  LDL.64 R14, [R1+0x20] ;  /* 0x00002000010e7983 */ /* 0x000f680000100a00 */
[----:B------:R-:W5:Y:S04]  /*69e0*/  LDL.64 R18, [R1] ;  /* 0x0000000001127983 */ /* 0x000f680000100a00 */
[----:B------:R-:W5:Y:S04]  /*69f0*/  LDL.64 R42, [R1+0x68] ;  /* 0x00006800012a7983 */ /* 0x000f680000100a00 */
[----:B------:R-:W5:Y:S04]  /*6a00*/  LDL.64 R44, [R1+0x58] ;  /* 0x00005800012c7983 */ /* 0x000f680000100a00 */
[----:B------:R-:W5:Y:S04]  /*6a10*/  LDL.64 R54, [R1+0x48] ;  /* 0x0000480001367983 */ /* 0x000f680000100a00 */
[----:B------:R-:W5:Y:S04]  /*6a20*/  LDL.64 R52, [R1+0x38] ;  /* 0x0000380001347983 */ /* 0x000f680000100a00 */
[----:B------:R-:W5:Y:S04]  /*6a30*/  LDL.64 R50, [R1+0x28] ;  /* 0x0000280001327983 */ /* 0x000f680000100a00 */
[----:B------:R-:W5:Y:S04]  /*6a40*/  LDL.64 R48, [R1+0x18] ;  /* 0x0000180001307983 */ /* 0x000f680000100a00 */
[----:B------:R-:W5:Y:S01]  /*6a50*/  LDL.64 R46, [R1+0x8] ;  /* 0x00000800012e7983 */ /* 0x000f620000100a00 */
[----:B------:R-:W-:-:S04]  /*6a60*/  IMAD.WIDE R22, R2, 0x2, R236 ;  /* 0x0000000202167825 */ /* 0x000fc800078e02ec */
[C---:B------:R-:W-:Y:S01]  /*6a70*/  IMAD.WIDE R24, R2.reuse, 0x2, R202 ;  /* 0x0000000202187825 */ /* 0x040fe200078e02ca */
[----:B------:R-:W5:Y:S03]  /*6a80*/  LDG.E.U16 R40, desc[UR30][R22.64] ;  /* 0x0000001e16287981 */ /* 0x000f66000c1e1500 */
[----:B------:R-:W-:-:S05]  /*6a90*/  IMAD.WIDE R20, R2, 0x2, R240 ;  /* 0x0000000202147825 */ /* 0x000fca00078e02f0 */
[----:B------:R0:W5:Y:S02]  /*6aa0*/  LDG.E.U16 R39, desc[UR30][R20.64] ;  /* 0x0000001e14277981 */ /* 0x000164000c1e1500 */
[----:B0-----:R-:W-:-:S06]  /*6ab0*/  IMAD.WIDE R20, R2, 0x2, R238 ;  /* 0x0000000202147825 */ /* 0x001fcc00078e02ee */
[----:B------:R-:W5:Y:S01]  /*6ac0*/  LDG.E.U16 R20, desc[UR30][R20.64] ;  /* 0x0000001e14147981 */ /* 0x000f62000c1e1500 */
[----:B--2---:R-:W-:-:S04]  /*6ad0*/  IMAD.WIDE R6, R2, 0x2, R6 ;  /* 0x0000000202067825 */ /* 0x004fc800078e0206 */
[C---:B---3--:R-:W-:Y:S01]  /*6ae0*/  IMAD.WIDE R8, R2.reuse, 0x2, R8 ;  /* 0x0000000202087825 */ /* 0x048fe200078e0208 */
[----:B------:R0:W2:Y:S03]  /*6af0*/  LDG.E.U16 R28, desc[UR30][R6.64] ;  /* 0x0000001e061c7981 */ /* 0x0000a6000c1e1500 */
[C---:B----4-:R-:W-:Y:S01]  /*6b00*/  IMAD.WIDE R10, R2.reuse, 0x2, R10 ;  /* 0x00000002020a7825 */ /* 0x050fe200078e020a */
[----:B------:R1:W3:Y:S03]  /*6b10*/  LDG.E.U16 R29, desc[UR30][R8.64] ;  /* 0x0000001e081d7981 */ /* 0x0002e6000c1e1500 */
[C---:B-----5:R-:W-:Y:S01]  /*6b20*/  IMAD.WIDE R16, R2.reuse, 0x2, R16 ;  /* 0x0000000202107825 */ /* 0x060fe200078e0210 */
[----:B------:R4:W5:Y:S03]  /*6b30*/  LDG.E.U16 R30, desc[UR30][R10.64] ;  /* 0x0000001e0a1e7981 */ /* 0x000966000c1e1500 */
[C---:B------:R-:W-:Y:S01]  /*6b40*/  IMAD.WIDE R4, R2.reuse, 0x2, R4 ;  /* 0x0000000202047825 */ /* 0x040fe200078e0204 */
[----:B------:R0:W5:Y:S03]  /*6b50*/  LDG.E.U16 R35, desc[UR30][R16.64] ;  /* 0x0000001e10237981 */ /* 0x000166000c1e1500 */
[C---:B------:R-:W-:Y:S01]  /*6b60*/  IMAD.WIDE R12, R2.reuse, 0x2, R12 ;  /* 0x00000002020c7825 */ /* 0x040fe200078e020c */
[----:B------:R0:W5:Y:S03]  /*6b70*/  LDG.E.U16 R0, desc[UR30][R4.64] ;  /* 0x0000001e04007981 */ /* 0x000166000c1e1500 */
[C---:B------:R-:W-:Y:S01]  /*6b80*/  IMAD.WIDE R14, R2.reuse, 0x2, R14 ;  /* 0x00000002020e7825 */ /* 0x040fe200078e020e */
[----:B------:R-:W5:Y:S03]  /*6b90*/  LDG.E.U16 R32, desc[UR30][R12.64] ;  /* 0x0000001e0c207981 */ /* 0x000f66000c1e1500 */
[C---:B------:R-:W-:Y:S01]  /*6ba0*/  IMAD.WIDE R18, R2.reuse, 0x2, R18 ;  /* 0x0000000202127825 */ /* 0x040fe200078e0212 */
[----:B------:R-:W5:Y:S03]  /*6bb0*/  LDG.E.U16 R34, desc[UR30][R14.64] ;  /* 0x0000001e0e227981 */ /* 0x000f66000c1e1500 */
[C---:B0-----:R-:W-:Y:S01]  /*6bc0*/  IMAD.WIDE R6, R2.reuse, 0x2, R248 ;  /* 0x0000000202067825 */ /* 0x041fe200078e02f8 */
[----:B------:R0:W5:Y:S03]  /*6bd0*/  LDG.E.U16 R36, desc[UR30][R18.64] ;  /* 0x0000001e12247981 */ /* 0x000166000c1e1500 */
[C---:B-1----:R-:W-:Y:S01]  /*6be0*/  IMAD.WIDE R8, R2.reuse, 0x2, R244 ;  /* 0x0000000202087825 */ /* 0x042fe200078e02f4 */
[----:B------:R1:W5:Y:S03]  /*6bf0*/  LDG.E.U16 R37, desc[UR30][R6.64] ;  /* 0x0000001e06257981 */ /* 0x000366000c1e1500 */
[C---:B----4-:R-:W-:Y:S01]  /*6c00*/  IMAD.WIDE R10, R2.reuse, 0x2, R232 ;  /* 0x00000002020a7825 */ /* 0x050fe200078e02e8 */
[----:B------:R4:W5:Y:S03]  /*6c10*/  LDG.E.U16 R38, desc[UR30][R8.64] ;  /* 0x0000001e08267981 */ /* 0x000966000c1e1500 */
[C---:B------:R-:W-:Y:S01]  /*6c20*/  IMAD.WIDE R16, R2.reuse, 0x2, R228 ;  /* 0x0000000202107825 */ /* 0x040fe200078e02e4 */
[----:B------:R1:W5:Y:S03]  /*6c30*/  LDG.E.U16 R41, desc[UR30][R10.64] ;  /* 0x0000001e0a297981 */ /* 0x000366000c1e1500 */
[----:B------:R-:W-:-:S02]  /*6c40*/  IMAD.WIDE R4, R2, 0x2, R42 ;  /* 0x0000000202047825 */ /* 0x000fc400078e022a */
[----:B------:R4:W5:Y:S02]  /*6c50*/  LDG.E.U16 R42, desc[UR30][R16.64] ;  /* 0x0000001e102a7981 */ /* 0x000964000c1e1500 */
[C---:B0-----:R-:W-:Y:S02]  /*6c60*/  IMAD.WIDE R18, R2.reuse, 0x2, R224 ;  /* 0x0000000202127825 */ /* 0x041fe400078e02e0 */
[----:B------:R0:W5:Y:S02]  /*6c70*/  LDG.E.U16 R27, desc[UR30][R4.64] ;  /* 0x0000001e041b7981 */ /* 0x000164000c1e1500 */
[C---:B-1----:R-:W-:Y:S02]  /*6c80*/  IMAD.WIDE R6, R2.reuse, 0x2, R44 ;  /* 0x0000000202067825 */ /* 0x042fe400078e022c */
[----:B------:R-:W5:Y:S02]  /*6c90*/  LDG.E.U16 R44, desc[UR30][R24.64] ;  /* 0x0000001e182c7981 */ /* 0x000f64000c1e1500 */
[----:B----4-:R-:W-:-:S02]  /*6ca0*/  IMAD.WIDE R8, R2, 0x2, R54 ;  /* 0x0000000202087825 */ /* 0x010fc400078e0236 */
[----:B------:R-:W4:Y:S02]  /*6cb0*/  LDG.E.U16 R43, desc[UR30][R18.64] ;  /* 0x0000001e122b7981 */ /* 0x000f24000c1e1500 */
[C---:B------:R-:W-:Y:S02]  /*6cc0*/  IMAD.WIDE R10, R2.reuse, 0x2, R52 ;  /* 0x00000002020a7825 */ /* 0x040fe400078e0234 */
[----:B------:R1:W4:Y:S02]  /*6cd0*/  LDG.E.U16 R22, desc[UR30][R6.64] ;  /* 0x0000001e06167981 */ /* 0x000324000c1e1500 */
[C---:B------:R-:W-:Y:S02]  /*6ce0*/  IMAD.WIDE R12, R2.reuse, 0x2, R50 ;  /* 0x00000002020c7825 */ /* 0x040fe400078e0232 */
[----:B------:R0:W4:Y:S02]  /*6cf0*/  LDG.E.U16 R23, desc[UR30][R8.64] ;  /* 0x0000001e08177981 */ /* 0x000124000c1e1500 */
[----:B------:R-:W-:-:S02]  /*6d00*/  IMAD.WIDE R14, R2, 0x2, R48 ;  /* 0x00000002020e7825 */ /* 0x000fc400078e0230 */
[----:B------:R1:W4:Y:S02]  /*6d10*/  LDG.E.U16 R31, desc[UR30][R10.64] ;  /* 0x0000001e0a1f7981 */ /* 0x000324000c1e1500 */
[C---:B------:R-:W-:Y:S02]  /*6d20*/  IMAD.WIDE R16, R2.reuse, 0x2, R46 ;  /* 0x0000000202107825 */ /* 0x040fe400078e022e */
[----:B------:R1:W4:Y:S02]  /*6d30*/  LDG.E.U16 R33, desc[UR30][R12.64] ;  /* 0x0000001e0c217981 */ /* 0x000324000c1e1500 */
[C---:B0-----:R-:W-:Y:S02]  /*6d40*/  IMAD.WIDE R4, R2.reuse, 0x2, R250 ;  /* 0x0000000202047825 */ /* 0x041fe400078e02fa */
[----:B------:R0:W4:Y:S02]  /*6d50*/  LDG.E.U16 R24, desc[UR30][R14.64] ;  /* 0x0000001e0e187981 */ /* 0x000124000c1e1500 */
[----:B-1----:R-:W-:-:S02]  /*6d60*/  IMAD.WIDE R6, R2, 0x2, R246 ;  /* 0x0000000202067825 */ /* 0x002fc400078e02f6 */
[----:B------:R1:W4:Y:S02]  /*6d70*/  LDG.E.U16 R25, desc[UR30][R16.64] ;  /* 0x0000001e10197981 */ /* 0x000324000c1e1500 */
[C---:B------:R-:W-:Y:S02]  /*6d80*/  IMAD.WIDE R18, R2.reuse, 0x2, R242 ;  /* 0x0000000202127825 */ /* 0x040fe400078e02f2 */
[----:B------:R0:W4:Y:S02]  /*6d90*/  LDG.E.U16 R4, desc[UR30][R4.64] ;  /* 0x0000001e04047981 */ /* 0x000124000c1e1500 */
[C---:B------:R-:W-:Y:S02]  /*6da0*/  IMAD.WIDE R8, R2.reuse, 0x2, R234 ;  /* 0x0000000202087825 */ /* 0x040fe400078e02ea */
[----:B------:R0:W4:Y:S02]  /*6db0*/  LDG.E.U16 R6, desc[UR30][R6.64] ;  /* 0x0000001e06067981 */ /* 0x000124000c1e1500 */
[----:B------:R-:W-:-:S02]  /*6dc0*/  IMAD.WIDE R10, R2, 0x2, R230 ;  /* 0x00000002020a7825 */ /* 0x000fc400078e02e6 */
[----:B------:R-:W4:Y:S02]  /*6dd0*/  LDG.E.U16 R18, desc[UR30][R18.64] ;  /* 0x0000001e12127981 */ /* 0x000f24000c1e1500 */
[C---:B------:R-:W-:Y:S02]  /*6de0*/  IMAD.WIDE R12, R2.reuse, 0x2, R226 ;  /* 0x00000002020c7825 */ /* 0x040fe400078e02e2 */
[----:B------:R-:W4:Y:S02]  /*6df0*/  LDG.E.U16 R8, desc[UR30][R8.64] ;  /* 0x0000001e08087981 */ /* 0x000f24000c1e1500 */
[C---:B0-----:R-:W-:Y:S02]  /*6e00*/  IMAD.WIDE R14, R2.reuse, 0x2, R204 ;  /* 0x00000002020e7825 */ /* 0x041fe400078e02cc */
[----:B------:R-:W4:Y:S02]  /*6e10*/  LDG.E.U16 R10, desc[UR30][R10.64] ;  /* 0x0000001e0a0a7981 */ /* 0x000f24000c1e1500 */
[----:B-1----:R-:W-:-:S02]  /*6e20*/  IMAD.WIDE R16, R2, 0x2, R200 ;  /* 0x0000000202107825 */ /* 0x002fc400078e02c8 */
[----:B------:R-:W4:Y:S04]  /*6e30*/  LDG.E.U16 R12, desc[UR30][R12.64] ;  /* 0x0000001e0c0c7981 */ /* 0x000f28000c1e1500 */
[----:B------:R-:W4:Y:S04]  /*6e40*/  LDG.E.U16 R14, desc[UR30][R14.64] ;  /* 0x0000001e0e0e7981 */ /* 0x000f28000c1e1500 */
[----:B------:R-:W4:Y:S01]  /*6e50*/  LDG.E.U16 R16, desc[UR30][R16.64] ;  /* 0x0000001e10107981 */ /* 0x000f22000c1e1500 */
[----:B------:R-:W0:Y:S01]  /*6e60*/  S2R R45, SR_TID.X ;  /* 0x00000000002d7919 */ /* 0x000e220000002100 */
[----:B------:R-:W-:-:S02]  /*6e70*/  UMOV UR10, 0x1 ;  /* 0x00000001000a7882 */ /* 0x000fc40000000000 */
[----:B------:R-:W-:-:S04]  /*6e80*/  @!UP0 UIADD3 UR10, UPT, UPT, -UR10, 0x100000, URZ ;  /* 0x001000000a0a8890 */ /* 0x000fc8000fffe1ff */
[----:B------:R-:W-:Y:S02]  /*6e90*/  @!UP0 USHF.L.U32 UR11, UR10, 0xb, URZ ;  /* 0x0000000b0a0b8899 */ /* 0x000fe400080006ff */
[----:B------:R-:W-:Y:S01]  /*6ea0*/  @!UP0 USHF.L.U32 UR10, UR10, 0x1, URZ ;  /* 0x000000010a0a8899 */ /* 0x000fe200080006ff */
[----:B------:R-:W-:Y:S01]  /*6eb0*/  VOTEU.ALL UP2, P1 ;  /* 0x0000000000ff7886 */ /* 0x000fe20000840000 */
[----:B0-----:R-:W-:Y:S02]  /*6ec0*/  SHF.L.U32 R5, R45, 0x1, RZ ;  /* 0x000000012d057819 */ /* 0x001fe400000006ff */
[----:B------:R-:W-:Y:S02]  /*6ed0*/  SHF.R.S32.HI R46, RZ, 0x6, R45 ;  /* 0x00000006ff2e7819 */ /* 0x000fe4000001142d */
[----:B------:R-:W-:Y:S02]  /*6ee0*/  LOP3.LUT R5, R5, 0x7e, RZ, 0xc0, !PT ;  /* 0x0000007e05057812 */ /* 0x000fe400078ec0ff */
[----:B------:R-:W-:-:S04]  /*6ef0*/  SGXT R46, R46, 0x1 ;  /* 0x000000012e2e781a */ /* 0x000fc80000000200 */
[----:B------:R-:W-:-:S04]  /*6f00*/  LOP3.LUT R5, R5, 0x90, R46, 0x78, !PT ;  /* 0x0000009005057812 */ /* 0x000fc800078e782e */
[----:B------:R-:W-:Y:S01]  /*6f10*/  LOP3.LUT R7, R5, 0x20, RZ, 0x3c, !PT ;  /* 0x0000002005077812 */ /* 0x000fe200078e3cff */
[----:B------:R0:W-:Y:S04]  /*6f20*/  STS.U16 [R5+UR13+0x5400], R39 ;  /* 0x0054002705007988 */ /* 0x0001e8000800040d */
[----:B------:R0:W-:Y:S04]  /*6f30*/  STS.U16 [R5+UR13+0x5600], R40 ;  /* 0x0056002805007988 */ /* 0x0001e8000800040d */
[----:B--2---:R0:W-:Y:S04]  /*6f40*/  STS.U16 [R5+UR13+0x4200], R28 ;  /* 0x0042001c05007988 */ /* 0x0041e8000800040d */
[----:B---3--:R0:W-:Y:S04]  /*6f50*/  STS.U16 [R5+UR13+0x4400], R29 ;  /* 0x0044001d05007988 */ /* 0x0081e8000800040d */
[----:B-----5:R0:W-:Y:S04]  /*6f60*/  STS.U16 [R5+UR13+0x4600], R30 ;  /* 0x0046001e05007988 */ /* 0x0201e8000800040d */
        /* <DEDUP_REMOVED lines=10> */
[----:B----4-:R0:W-:Y:S04]  /*7010*/  STS.U16 [R5+UR13+0x5c00], R43 ;  /* 0x005c002b05007988 */ /* 0x0101e8000800040d */
        /* <DEDUP_REMOVED lines=16> */
[----:B------:R1:W-:Y:S06]  /*7120*/  MEMBAR.ALL.CTA ;  /* 0x0000000000007992 */ /* 0x0003ec0000008000 */
[----:B-1----:R-:W-:Y:S04]  /*7130*/  FENCE.VIEW.ASYNC.S ;  /* 0x00000000000073c6 */ /* 0x002fe80000000000 */
[----:B------:R-:W1:Y:S02]  /*7140*/  FENCE.VIEW.ASYNC.S ;  /* 0x00000000000073c6 */ /* 0x000e640000000000 */
[----:B-1----:R0:W1:Y:S02]  /*7150*/  @!UP2 SYNCS.EXCH.64 URZ, [UR13+0x8010], UR10 ;  /* 0x0080100a0dffa5b2 */ /* 0x0020640008000100 */
[----:B-1----:R-:W-:Y:S06]  /*7160*/  BAR.SYNC.DEFER_BLOCKING 0x0 ;  /* 0x0000000000007b1d */ /* 0x002fec0000010000 */
[----:B0-----:R-:W-:Y:S05]  /*7170*/  BRA.U UP1, `(.L_x_13) ;  /* 0x0000000101387547 */ /* 0x001fea000b800000 */
[----:B------:R-:W-:Y:S01]  /*7180*/  UIADD3 UR10, UPT, UPT, UR13, 0x8010, URZ ;  /* 0x000080100d0a7890 */ /* 0x000fe2000fffe0ff */
[----:B------:R-:W-:Y:S01]  /*7190*/  UMOV UR27, 0x40004040 ;  /* 0x40004040001b7882 */ /* 0x000fe20000000000 */
[----:B------:R-:W-:Y:S01]  /*71a0*/  UMOV UR28, UR4 ;  /* 0x00000004001c7c82 */ /* 0x000fe20008000000 */
[----:B------:R-:W-:Y:S01]  /*71b0*/  UMOV UR29, 0x80004020 ;  /* 0x80004020001d7882 */ /* 0x000fe20000000000 */
[----:B------:R-:W-:Y:S01]  /*71c0*/  UMOV UR32, 0x0 ;  /* 0x0000000000207882 */ /* 0x000fe20000000000 */
[----:B------:R-:W-:Y:S01]  /*71d0*/  UMOV UR33, 0x8208010 ;  /* 0x0820801000217882 */ /* 0x000fe20000000000 */
[----:B------:R-:W-:Y:S01]  /*71e0*/  UMOV UR11, URZ ;  /* 0x000000ff000b7c82 */ /* 0x000fe20008000000 */
[----:B------:R-:W-:Y:S01]  /*71f0*/  UMOV UR52, 0x0 ;  /* 0x0000000000347882 */ /* 0x000fe20000000000 */
[----:B------:R-:W-:Y:S01]  /*7200*/  UMOV UR53, 0x8208010 ;  /* 0x0820801000357882 */ /* 0x000fe20000000000 */
[----:B------:R0:W-:Y:S01]  /*7210*/  UTCHMMA gdesc[UR26], gdesc[UR28], tmem[UR16], tmem[UR32], idesc[UR33], !UPT ;  /* 0x00ff201c1a0075ea */ /* 0x0001e2000f800010 */
[----:B------:R-:W-:Y:S01]  /*7220*/  UMOV UR10, UR10 ;  /* 0x0000000a000a7c82 */ /* 0x000fe20008000000 */
[----:B------:R0:W-:Y:S01]  /*7230*/  UTCHMMA gdesc[UR34], gdesc[UR18], tmem[UR16], tmem[UR52], idesc[UR53], UPT ;  /* 0x00ff3412220075ea */ /* 0x0001e2000b800010 */
[----:B------:R0:W-:Y:S01]  /*7240*/  UTCBAR [UR10], URZ ;  /* 0x000000ff0a0073e9 */ /* 0x0001e200080000ff */
[----:B------:R-:W-:-:S02]  /*7250*/  NOP ;  /* 0x0000000000007918 */ /* 0x000fc40000000000 */
.L_x_13:
[----:B------:R-:W1:Y:S01]  /*7260*/  SYNCS.PHASECHK.TRANS64.TRYWAIT P2, [UR13+0x8010], RZ ;  /* 0x008010ffff0075a7 */ /* 0x000e62000804110d */
[----:B------:R-:W-:Y:S01]  /*7270*/  SHF.L.U32 R0, R26, 0x1f, RZ ;  /* 0x0000001f1a007819 */ /* 0x000fe200000006ff */
[----:B-1----:R-:W-:Y:S06]  /*7280*/  @!P2 BRA `(.L_x_14) ;  /* 0x000000540068a947 */ /* 0x002fec0003800000 */
.L_x_23:
[----:B------:R-:W-:Y:S01]  /*7290*/  BAR.SYNC.DEFER_BLOCKING 0x0 ;  /* 0x0000000000007b1d */ /* 0x000fe20000010000 */
[----:B------:R-:W-:Y:S02]  /*72a0*/  MOV R188, R132 ;  /* 0x0000008400bc7202 */ /* 0x000fe40000000f00 */
[----:B------:R-:W-:-:S03]  /*72b0*/  MOV R189, R133 ;  /* 0x0000008500bd7202 */ /* 0x000fc60000000f00 */
[----:B------:R-:W1:Y:S01]  /*72c0*/  LDTM.x128 R4, tmem[UR15+0x20] ;  /* 0x0000200f000479ee */ /* 0x000e6200083c0000 */
[----:B------:R-:W-:Y:S01]  /*72d0*/  IMAD.WIDE R188, R3, 0x2, R188 ;  /* 0x0000000203bc7825 */ /* 0x000fe200078e02bc */
[----:B------:R-:W1:Y:S01]  /*72e0*/  @!P1 SYNCS.CCTL.IV [UR13+0x8010] ;  /* 0x00801000ff0099b1 */ /* 0x000e62000800000d */
[----:B------:R-:W-:Y:S01]  /*72f0*/  NOP ;  /* 0x0000000000007918 */ /* 0x000fe20000000000 */
[----:B-1----:R-:W1:Y:S02]  /*7300*/  SYNCS.PHASECHK.TRANS64.TRYWAIT P2, [UR17], R0 ;  /* 0x00000000ff0075a7 */ /* 0x002e640008041111 */
[----:B-1----:R-:W-:Y:S05]  /*7310*/  @!P2 BRA `(.L_x_15) ;  /* 0x000000540050a947 */ /* 0x002fea0003800000 */
.L_x_24:
[C---:B------:R-:W-:Y:S01]  /*7320*/  IMAD.WIDE R206, R3.reuse, 0x2, R182 ;  /* 0x0000000203ce7825 */ /* 0x040fe200078e02b6 */
[----:B------:R1:W2:Y:S03]  /*7330*/  LDG.E.U16 R0, desc[UR30][R188.64] ;  /* 0x0000001ebc007981 */ /* 0x0002a6000c1e1500 */
[C---:B------:R-:W-:Y:S02]  /*7340*/  IMAD.WIDE R208, R3.reuse, 0x2, R150 ;  /* 0x0000000203d07825 */ /* 0x040fe400078e0296 */
[----:B------:R-:W3:Y:S02]  /*7350*/  LDG.E.U16 R206, desc[UR30][R206.64] ;  /* 0x0000001ecece7981 */ /* 0x000ee4000c1e1500 */
[----:B------:R-:W-:-:S04]  /*7360*/  IMAD.WIDE R210, R3, 0x2, R198 ;  /* 0x0000000203d27825 */ /* 0x000fc800078e02c6 */
[C---:B-1----:R-:W-:Y:S02]  /*7370*/  IMAD.WIDE R188, R3.reuse, 0x2, R166 ;  /* 0x0000000203bc7825 */ /* 0x042fe400078e02a6 */
[----:B------:R-:W4:Y:S04]  /*7380*/  LDG.E.U16 R210, desc[UR30][R210.64] ;  /* 0x0000001ed2d27981 */ /* 0x000f28000c1e1500 */
[----:B------:R1:W5:Y:S04]  /*7390*/  LDG.E.U16 R207, desc[UR30][R208.64] ;  /* 0x0000001ed0cf7981 */ /* 0x000368000c1e1500 */
[----:B------:R-:W4:Y:S01]  /*73a0*/  LDG.E.U16 R189, desc[UR30][R188.64] ;  /* 0x0000001ebcbd7981 */ /* 0x000f22000c1e1500 */
[----:B-1----:R-:W-:-:S05]  /*73b0*/  IMAD.WIDE R208, R3, 0x2, R180 ;  /* 0x0000000203d07825 */ /* 0x002fca00078e02b4 */
[----:B------:R1:W4:Y:S02]  /*73c0*/  LDG.E.U16 R211, desc[UR30][R208.64] ;  /* 0x0000001ed0d37981 */ /* 0x000324000c1e1500 */
[----:B-1----:R-:W-:-:S05]  /*73d0*/  IMAD.WIDE R208, R3, 0x2, R164 ;  /* 0x0000000203d07825 */ /* 0x002fca00078e02a4 */
[----:B------:R1:W4:Y:S02]  /*73e0*/  LDG.E.U16 R212, desc[UR30][R208.64] ;  /* 0x0000001ed0d47981 */ /* 0x000324000c1e1500 */
[----:B-1----:R-:W-:-:S05]  /*73f0*/  IMAD.WIDE R208, R3, 0x2, R148 ;  /* 0x0000000203d07825 */ /* 0x002fca00078e0294 */
[----:B------:R1:W4:Y:S02]  /*7400*/  LDG.E.U16 R213, desc[UR30][R208.64] ;  /* 0x0000001ed0d57981 */ /* 0x000324000c1e1500 */
[----:B-1----:R-:W-:-:S05]  /*7410*/  IMAD.WIDE R208, R3, 0x2, R196 ;  /* 0x0000000203d07825 */ /* 0x002fca00078e02c4 */
[----:B------:R1:W4:Y:S02]  /*7420*/  LDG.E.U16 R214, desc[UR30][R208.64] ;  /* 0x0000001ed0d67981 */ /* 0x000324000c1e1500 */
[----:B-1----:R-:W-:-:S06]  /*7430*/  IMAD.WIDE R208, R3, 0x2, R178 ;  /* 0x0000000203d07825 */ /* 0x002fcc00078e02b2 */
[----:B------:R1:W4:Y:S01]  /*7440*/  LDG.E.U16 R208, desc[UR30][R208.64] ;  /* 0x0000001ed0d07981 */ /* 0x000322000c1e1500 */
[----:B------:R-:W0:Y:S02]  /*7450*/  S2R R215, SR_TID.X ;  /* 0x0000000000d77919 */ /* 0x000e240000002100 */
[C---:B0-----:R-:W-:Y:S02]  /*7460*/  SHF.L.U32 R188, R215.reuse, 0x1, RZ ;  /* 0x00000001d7bc7819 */ /* 0x041fe400000006ff */
[----:B-1----:R-:W-:Y:S02]  /*7470*/  LOP3.LUT R209, R215, 0x40, RZ, 0xc0, !PT ;  /* 0x00000040d7d17812 */ /* 0x002fe400078ec0ff */
[----:B------:R-:W-:-:S04]  /*7480*/  LOP3.LUT R188, R188, 0x7e, RZ, 0xc0, !PT ;  /* 0x0000007ebcbc7812 */ /* 0x000fc800078ec0ff */
[----:B------:R-:W-:-:S04]  /*7490*/  LEA R188, R209, R188, 0x6 ;  /* 0x000000bcd1bc7211 */ /* 0x000fc800078e30ff */
[C---:B------:R-:W-:Y:S01]  /*74a0*/  LOP3.LUT R215, R188.reuse, 0x10, RZ, 0x3c, !PT ;  /* 0x00000010bcd77812 */ /* 0x040fe200078e3cff */
[----:B--2---:R-:W-:Y:S04]  /*74b0*/  STS.U16 [R188+UR13+0x6000], R0 ;  /* 0x00600000bc007988 */ /* 0x004fe8000800040d */
[----:B---3--:R0:W-:Y:S02]  /*74c0*/  STS.U16 [R188+UR13+0x6400], R206 ;  /* 0x006400cebc007988 */ /* 0x0081e4000800040d */
[----:B0-----:R-:W-:Y:S02]  /*74d0*/  LOP3.LUT R206, R188, 0x20, RZ, 0x3c, !PT ;  /* 0x00000020bcce7812 */ /* 0x001fe400078e3cff */
[----:B-----5:R-:W-:Y:S04]  /*74e0*/  STS.U16 [R188+UR13+0x6c00], R207 ;  /* 0x006c00cfbc007988 */ /* 0x020fe8000800040d */
[----:B----4-:R-:W-:Y:S04]  /*74f0*/  STS.U16 [R188+UR13+0x6800], R189 ;  /* 0x006800bdbc007988 */ /* 0x010fe8000800040d */
[----:B------:R-:W-:Y:S04]  /*7500*/  STS.U16 [R215+UR13+0x6080], R210 ;  /* 0x006080d2d7007988 */ /* 0x000fe8000800040d */
[----:B------:R0:W-:Y:S04]  /*7510*/  STS.U16 [R215+UR13+0x6480], R211 ;  /* 0x006480d3d7007988 */ /* 0x0001e8000800040d */
[----:B------:R-:W-:Y:S04]  /*7520*/  STS.U16 [R215+UR13+0x6880], R212 ;  /* 0x006880d4d7007988 */ /* 0x000fe8000800040d */
[----:B------:R-:W-:Y:S01]  /*7530*/  STS.U16 [R215+UR13+0x6c80], R213 ;  /* 0x006c80d5d7007988 */ /* 0x000fe2000800040d */
[----:B0-----:R-:W-:-:S06]  /*7540*/  IMAD.WIDE R210, R3, 0x2, R194 ;  /* 0x0000000203d27825 */ /* 0x001fcc00078e02c2 */
[----:B------:R-:W2:Y:S04]  /*7550*/  LDG.E.U16 R210, desc[UR30][R210.64] ;  /* 0x0000001ed2d27981 */ /* 0x000ea8000c1e1500 */
[----:B------:R0:W-:Y:S02]  /*7560*/  STS.U16 [R206+UR13+0x6500], R208 ;  /* 0x006500d0ce007988 */ /* 0x0001e4000800040d */
[----:B0-----:R-:W-:-:S05]  /*7570*/  IMAD.WIDE R208, R3, 0x2, R162 ;  /* 0x0000000203d07825 */ /* 0x001fca00078e02a2 */
[----:B------:R0:W3:Y:S02]  /*7580*/  LDG.E.U16 R0, desc[UR30][R208.64] ;  /* 0x0000001ed0007981 */ /* 0x0000e4000c1e1500 */
[----:B0-----:R-:W-:-:S05]  /*7590*/  IMAD.WIDE R208, R3, 0x2, R146 ;  /* 0x0000000203d07825 */ /* 0x001fca00078e0292 */
[----:B------:R0:W4:Y:S02]  /*75a0*/  LDG.E.U16 R207, desc[UR30][R208.64] ;  /* 0x0000001ed0cf7981 */ /* 0x000124000c1e1500 */
[----:B0-----:R-:W-:-:S05]  /*75b0*/  IMAD.WIDE R208, R3, 0x2, R176 ;  /* 0x0000000203d07825 */ /* 0x001fca00078e02b0 */
[----:B------:R0:W5:Y:S02]  /*75c0*/  LDG.E.U16 R189, desc[UR30][R208.64] ;  /* 0x0000001ed0bd7981 */ /* 0x000164000c1e1500 */
[----:B0-----:R-:W-:-:S05]  /*75d0*/  IMAD.WIDE R208, R3, 0x2, R160 ;  /* 0x0000000203d07825 */ /* 0x001fca00078e02a0 */
[----:B------:R0:W5:Y:S02]  /*75e0*/  LDG.E.U16 R211, desc[UR30][R208.64] ;  /* 0x0000001ed0d37981 */ /* 0x000164000c1e1500 */
[----:B0-----:R-:W-:-:S05]  /*75f0*/  IMAD.WIDE R208, R3, 0x2, R144 ;  /* 0x0000000203d07825 */ /* 0x001fca00078e0290 */
[----:B------:R0:W5:Y:S02]  /*7600*/  LDG.E.U16 R212, desc[UR30][R208.64] ;  /* 0x0000001ed0d47981 */ /* 0x000164000c1e1500 */
[----:B0-----:R-:W-:-:S05]  /*7610*/  IMAD.WIDE R208, R3, 0x2, R192 ;  /* 0x0000000203d07825 */ /* 0x001fca00078e02c0 */
[----:B------:R0:W5:Y:S04]  /*7620*/  LDG.E.U16 R213, desc[UR30][R208.64] ;  /* 0x0000001ed0d57981 */ /* 0x000168000c1e1500 */
[----:B------:R1:W-:Y:S01]  /*7630*/  STS.U16 [R206+UR13+0x6100], R214 ;  /* 0x006100d6ce007988 */ /* 0x0003e2000800040d */
[----:B0-----:R-:W-:-:S05]  /*7640*/  IMAD.WIDE R208, R3, 0x2, R174 ;  /* 0x0000000203d07825 */ /* 0x001fca00078e02ae */
[----:B-1----:R0:W5:Y:S02]  /*7650*/  LDG.E.U16 R214, desc[UR30][R208.64] ;  /* 0x0000001ed0d67981 */ /* 0x002164000c1e1500 */
[----:B0-----:R-:W-:-:S05]  /*7660*/  IMAD.WIDE R208, R3, 0x2, R158 ;  /* 0x0000000203d07825 */ /* 0x001fca00078e029e */
[----:B------:R0:W5:Y:S02]  /*7670*/  LDG.E.U16 R215, desc[UR30][R208.64] ;  /* 0x0000001ed0d77981 */ /* 0x000164000c1e1500 */
[----:B0-----:R-:W-:-:S06]  /*7680*/  IMAD.WIDE R208, R3, 0x2, R142 ;  /* 0x0000000203d07825 */ /* 0x001fcc00078e028e */
[----:B------:R-:W5:Y:S04]  /*7690*/  LDG.E.U16 R208, desc[UR30][R208.64] ;  /* 0x0000001ed0d07981 */ /* 0x000f68000c1e1500 */
[----:B---3--:R0:W-:Y:S02]  /*76a0*/  STS.U16 [R206+UR13+0x6900], R0 ;  /* 0x00690000ce007988 */ /* 0x0081e4000800040d */
[----:B0-----:R-:W-:Y:S02]  /*76b0*/  LOP3.LUT R0, R188, 0x30, RZ, 0x3c, !PT ;  /* 0x00000030bc007812 */ /* 0x001fe400078e3cff */
[----:B----4-:R0:W-:Y:S04]  /*76c0*/  STS.U16 [R206+UR13+0x6d00], R207 ;  /* 0x006d00cfce007988 */ /* 0x0101e8000800040d */
[----:B--2---:R-:W-:Y:S04]  /*76d0*/  STS.U16 [R0+UR13+0x6180], R210 ;  /* 0x006180d200007988 */ /* 0x004fe8000800040d */
[----:B-----5:R1:W-:Y:S01]  /*76e0*/  STS.U16 [R0+UR13+0x6580], R189 ;  /* 0x006580bd00007988 */ /* 0x0203e2000800040d */
[----:B0-----:R-:W-:-:S03]  /*76f0*/  FMUL R206, R5, UR50 ;  /* 0x0000003205ce7c20 */ /* 0x001fc60008400000 */
[----:B------:R-:W-:Y:S01]  /*7700*/  STS.U16 [R0+UR13+0x6980], R211 ;  /* 0x006980d300007988 */ /* 0x000fe2000800040d */
[----:B-1----:R-:W-:-:S03]  /*7710*/  FMUL R189, R6, UR50 ;  /* 0x0000003206bd7c20 */ /* 0x002fc60008400000 */
[----:B------:R0:W-:Y:S02]  /*7720*/  STS.U16 [R0+UR13+0x6d80], R212 ;  /* 0x006d80d400007988 */ /* 0x0001e4000800040d */
[----:B0-----:R-:W-:-:S05]  /*7730*/  LOP3.LUT R0, R188, 0x40, RZ, 0x3c, !PT ;  /* 0x00000040bc007812 */ /* 0x001fca00078e3cff */
[----:B------:R-:W-:Y:S04]  /*7740*/  STS.U16 [R0+UR13+0x6200], R213 ;  /* 0x006200d500007988 */ /* 0x000fe8000800040d */
[----:B------:R-:W-:Y:S04]  /*7750*/  STS.U16 [R0+UR13+0x6600], R214 ;  /* 0x006600d600007988 */ /* 0x000fe8000800040d */
[----:B------:R-:W-:Y:S04]  /*7760*/  STS.U16 [R0+UR13+0x6a00], R215 ;  /* 0x006a00d700007988 */ /* 0x000fe8000800040d */
[----:B------:R0:W-:Y:S02]  /*7770*/  STS.U16 [R0+UR13+0x6e00], R208 ;  /* 0x006e00d000007988 */ /* 0x0001e4000800040d */
[----:B0-----:R-:W-:-:S05]  /*7780*/  FMUL R0, R4, UR50 ;  /* 0x0000003204007c20 */ /* 0x001fca0008400000 */
[----:B------:R-:W-:Y:S01]  /*7790*/  FMNMX3 R0, R0, R206, R189, !PT ;  /* 0x000000ce00007276 */ /* 0x000fe200078000bd */
[----:B------:R-:W-:Y:S01]  /*77a0*/  FMUL R189, R7, UR50 ;  /* 0x0000003207bd7c20 */ /* 0x000fe20008400000 */
[----:B------:R-:W-:-:S05]  /*77b0*/  FMUL R206, R8, UR50 ;  /* 0x0000003208ce7c20 */ /* 0x000fca0008400000 */
        /* <DEDUP_REMOVED lines=58> */
[----:B------:R-:W-:-:S05]  /*7b60*/  IMAD.WIDE R206, R3, 0x2, R190 ;  /* 0x0000000203ce7825 */ /* 0x000fca00078e02be */
[----:B------:R0:W2:Y:S02]  /*7b70*/  LDG.E.U16 R189, desc[UR30][R206.64] ;  /* 0x0000001ecebd7981 */ /* 0x0000a4000c1e1500 */
[----:B0-----:R-:W-:-:S05]  /*7b80*/  IMAD.WIDE R206, R3, 0x2, R172 ;  /* 0x0000000203ce7825 */ /* 0x001fca00078e02ac */
[----:B------:R0:W3:Y:S02]  /*7b90*/  LDG.E.U16 R208, desc[UR30][R206.64] ;  /* 0x0000001eced07981 */ /* 0x0000e4000c1e1500 */
[----:B0-----:R-:W-:-:S05]  /*7ba0*/  IMAD.WIDE R206, R3, 0x2, R156 ;  /* 0x0000000203ce7825 */ /* 0x001fca00078e029c */
[----:B------:R0:W4:Y:S01]  /*7bb0*/  LDG.E.U16 R209, desc[UR30][R206.64] ;  /* 0x0000001eced17981 */ /* 0x000122000c1e1500 */
[----:B------:R-:W-:Y:S01]  /*7bc0*/  FMUL R210, R48, UR50 ;  /* 0x0000003230d27c20 */ /* 0x000fe20008400000 */
[----:B0-----:R-:W-:-:S06]  /*7bd0*/  IMAD.WIDE R206, R3, 0x2, R140 ;  /* 0x0000000203ce7825 */ /* 0x001fcc00078e028c */
[----:B------:R0:W5:Y:S02]  /*7be0*/  LDG.E.U16 R206, desc[UR30][R206.64] ;  /* 0x0000001ecece7981 */ /* 0x000164000c1e1500 */
        /* <DEDUP_REMOVED lines=125> */
[----:B------:R-:W-:-:S05]  /*83c0*/  FMUL R210, R131, UR50 ;  /* 0x0000003283d27c20 */ /* 0x000fca0008400000 */
[----:B------:R-:W-:-:S05]  /*83d0*/  FMNMX3 R0, R0, R210, R135, !PT ;  /* 0x000000d200007276 */ /* 0x000fca0007800087 */
[--C-:B------:R-:W-:Y:S01]  /*83e0*/  FFMA R4, R4, UR50, -R0.reuse ;  /* 0x0000003204047c23 */ /* 0x100fe20008000800 */
[--C-:B------:R-:W-:Y:S01]  /*83f0*/  FFMA R5, R5, UR50, -R0.reuse ;  /* 0x0000003205057c23 */ /* 0x100fe20008000800 */
[--C-:B------:R-:W-:Y:S01]  /*8400*/  FFMA R6, R6, UR50, -R0.reuse ;  /* 0x0000003206067c23 */ /* 0x100fe20008000800 */
[----:B------:R-:W-:Y:S01]  /*8410*/  LOP3.LUT R207, R188, 0x50, RZ, 0x3c, !PT ;  /* 0x00000050bccf7812 */ /* 0x000fe200078e3cff */
[----:B------:R-:W-:Y:S01]  /*8420*/  FMUL R4, R4, 1.4426950216293334961 ;  /* 0x3fb8aa3b04047820 */ /* 0x000fe20000400000 */
[----:B------:R-:W-:Y:S01]  /*8430*/  FMUL R5, R5, 1.4426950216293334961 ;  /* 0x3fb8aa3b05057820 */ /* 0x000fe20000400000 */
[--C-:B------:R-:W-:Y:S01]  /*8440*/  FFMA R23, R23, UR50, -R0.reuse ;  /* 0x0000003217177c23 */ /* 0x100fe20008000800 */
[----:B------:R-:W-:Y:S01]  /*8450*/  FMUL R6, R6, 1.4426950216293334961 ;  /* 0x3fb8aa3b06067820 */ /* 0x000fe20000400000 */
[--C-:B------:R-:W-:Y:S01]  /*8460*/  FFMA R7, R7, UR50, -R0.reuse ;  /* 0x0000003207077c23 */ /* 0x100fe20008000800 */
[----:B--2---:R0:W-:Y:S01]  /*8470*/  STS.U16 [R207+UR13+0x6280], R189 ;  /* 0x006280bdcf007988 */ /* 0x0041e2000800040d */
[----:B------:R-:W-:Y:S01]  /*8480*/  MUFU.EX2 R4, R4 ;  /* 0x0000000400047308 */ /* 0x000fe20000000800 */
[----:B------:R-:W-:Y:S01]  /*8490*/  FMUL R23, R23, 1.4426950216293334961 ;  /* 0x3fb8aa3b17177820 */ /* 0x000fe20000400000 */
[--C-:B------:R-:W-:Y:S01]  /*84a0*/  FFMA R33, R33, UR50, -R0.reuse ;  /* 0x0000003221217c23 */ /* 0x100fe20008000800 */
[----:B------:R-:W-:Y:S01]  /*84b0*/  FMUL R7, R7, 1.4426950216293334961 ;  /* 0x3fb8aa3b07077820 */ /* 0x000fe20000400000 */
[----:B------:R-:W-:-:S04]  /*84c0*/  FFMA R8, R8, UR50, -R0 ;  /* 0x0000003208087c23 */ /* 0x000fc80008000800 */
[----:B------:R-:W1:Y:S01]  /*84d0*/  MUFU.EX2 R5, R5 ;  /* 0x0000000500057308 */ /* 0x000e620000000800 */
[--C-:B0-----:R-:W-:Y:S01]  /*84e0*/  FFMA R189, R24, UR50, -R0.reuse ;  /* 0x0000003218bd7c23 */ /* 0x101fe20008000800 */
[----:B------:R-:W-:Y:S01]  /*84f0*/  FMUL R33, R33, 1.4426950216293334961 ;  /* 0x3fb8aa3b21217820 */ /* 0x000fe20000400000 */
[----:B------:R-:W-:Y:S01]  /*8500*/  FMUL R8, R8, 1.4426950216293334961 ;  /* 0x3fb8aa3b08087820 */ /* 0x000fe20000400000 */
[--C-:B------:R-:W-:Y:S01]  /*8510*/  FFMA R9, R9, UR50, -R0.reuse ;  /* 0x0000003209097c23 */ /* 0x100fe20008000800 */
[----:B------:R-:W-:-:S03]  /*8520*/  FFMA R35, R35, UR50, -R0 ;  /* 0x0000003223237c23 */ /* 0x000fc60008000800 */
[----:B------:R-:W0:Y:S01]  /*8530*/  MUFU.EX2 R6, R6 ;  /* 0x0000000600067308 */ /* 0x000e220000000800 */
[----:B------:R-:W-:Y:S01]  /*8540*/  FMUL R9, R9, 1.4426950216293334961 ;  /* 0x3fb8aa3b09097820 */ /* 0x000fe20000400000 */
[----:B------:R-:W-:-:S06]  /*8550*/  FFMA R10, R10, UR50, -R0 ;  /* 0x000000320a0a7c23 */ /* 0x000fcc0008000800 */
[----:B------:R2:W-:Y:S01]  /*8560*/  MUFU.EX2 R24, R23 ;  /* 0x0000001700187308 */ /* 0x0005e20000000800 */
[----:B------:R-:W-:Y:S01]  /*8570*/  FMUL R35, R35, 1.4426950216293334961 ;  /* 0x3fb8aa3b23237820 */ /* 0x000fe20000400000 */
[----:B--2---:R-:W-:Y:S01]  /*8580*/  FMUL R23, R189, 1.4426950216293334961 ;  /* 0x3fb8aa3bbd177820 */ /* 0x004fe20000400000 */
[----:B------:R-:W-:-:S05]  /*8590*/  FFMA R189, R34, UR50, -R0 ;  /* 0x0000003222bd7c23 */ /* 0x000fca0008000800 */
[----:B------:R-:W2:Y:S01]  /*85a0*/  MUFU.EX2 R7, R7 ;  /* 0x0000000700077308 */ /* 0x000ea20000000800 */
[----:B------:R-:W-:Y:S01]  /*85b0*/  FMUL R10, R10, 1.4426950216293334961 ;  /* 0x3fb8aa3b0a0a7820 */ /* 0x000fe20000400000 */
[----:B------:R-:W-:-:S06]  /*85c0*/  FFMA R11, R11, UR50, -R0 ;  /* 0x000000320b0b7c23 */ /* 0x000fcc0008000800 */
[----:B------:R0:W-:Y:S01]  /*85d0*/  MUFU.EX2 R34, R33 ;  /* 0x0000002100227308 */ /* 0x0001e20000000800 */
[----:B------:R-:W-:Y:S01]  /*85e0*/  FMUL R11, R11, 1.4426950216293334961 ;  /* 0x3fb8aa3b0b0b7820 */ /* 0x000fe20000400000 */
[----:B0-----:R-:W-:Y:S01]  /*85f0*/  FMUL R33, R189, 1.4426950216293334961 ;  /* 0x3fb8aa3bbd217820 */ /* 0x001fe20000400000 */
[----:B------:R-:W-:-:S05]  /*8600*/  FFMA R189, R36, UR50, -R0 ;  /* 0x0000003224bd7c23 */ /* 0x000fca0008000800 */
[----:B------:R-:W0:Y:S01]  /*8610*/  MUFU.EX2 R8, R8 ;  /* 0x0000000800087308 */ /* 0x000e220000000800 */
[----:B------:R-:W-:-:S07]  /*8620*/  FFMA R12, R12, UR50, -R0 ;  /* 0x000000320c0c7c23 */ /* 0x000fce0008000800 */
[----:B------:R0:W-:Y:S01]  /*8630*/  MUFU.EX2 R36, R35 ;  /* 0x0000002300247308 */ /* 0x0001e20000000800 */
[----:B------:R-:W-:Y:S01]  /*8640*/  FMUL R12, R12, 1.4426950216293334961 ;  /* 0x3fb8aa3b0c0c7820 */ /* 0x000fe20000400000 */
[----:B------:R-:W-:-:S06]  /*8650*/  FFMA R13, R13, UR50, -R0 ;  /* 0x000000320d0d7c23 */ /* 0x000fcc0008000800 */
[----:B------:R-:W2:Y:S01]  /*8660*/  MUFU.EX2 R9, R9 ;  /* 0x0000000900097308 */ /* 0x000ea20000000800 */
[----:B0-----:R-:W-:Y:S01]  /*8670*/  FMUL R35, R189, 1.4426950216293334961 ;  /* 0x3fb8aa3bbd237820 */ /* 0x001fe20000400000 */
[--C-:B------:R-:W-:Y:S01]  /*8680*/  FFMA R189, R79, UR50, -R0.reuse ;  /* 0x000000324fbd7c23 */ /* 0x100fe20008000800 */
[----:B-1----:R-:W-:Y:S01]  /*8690*/  FADD R79, R4, R5 ;  /* 0x00000005044f7221 */ /* 0x002fe20000000000 */
[----:B------:R-:W-:Y:S02]  /*86a0*/  F2FP.F16.F32.PACK_AB R4, R5, R4 ;  /* 0x000000040504723e */ /* 0x000fe400000000ff */
[----:B------:R-:W-:Y:S01]  /*86b0*/  FMUL R189, R189, 1.4426950216293334961 ;  /* 0x3fb8aa3bbdbd7820 */ /* 0x000fe20000400000 */
[----:B------:R-:W-:Y:S01]  /*86c0*/  FADD R5, R6, R79 ;  /* 0x0000004f06057221 */ /* 0x000fe20000000000 */
[----:B------:R-:W0:Y:S01]  /*86d0*/  MUFU.EX2 R10, R10 ;  /* 0x0000000a000a7308 */ /* 0x000e220000000800 */
[----:B------:R-:W-:Y:S01]  /*86e0*/  FMUL R13, R13, 1.4426950216293334961 ;  /* 0x3fb8aa3b0d0d7820 */ /* 0x000fe20000400000 */
[----:B------:R-:W-:-:S06]  /*86f0*/  FFMA R14, R14, UR50, -R0 ;  /* 0x000000320e0e7c23 */ /* 0x000fcc0008000800 */
[----:B------:R-:W1:Y:S01]  /*8700*/  MUFU.EX2 R11, R11 ;  /* 0x0000000b000b7308 */ /* 0x000e620000000800 */
[----:B------:R-:W-:Y:S01]  /*8710*/  FMUL R14, R14, 1.4426950216293334961 ;  /* 0x3fb8aa3b0e0e7820 */ /* 0x000fe20000400000 */
[----:B------:R-:W-:-:S06]  /*8720*/  FFMA R15, R15, UR50, -R0 ;  /* 0x000000320f0f7c23 */ /* 0x000fcc0008000800 */
[----:B------:R2:W-:Y:S02]  /*8730*/  MUFU.EX2 R79, R189 ;  /* 0x000000bd004f7308 */ /* 0x0005e40000000800 */
[----:B--2---:R-:W-:-:S06]  /*8740*/  FADD R189, R7, R5 ;  /* 0x0000000507bd7221 */ /* 0x004fcc0000000000 */
[----:B------:R-:W2:Y:S01]  /*8750*/  MUFU.EX2 R12, R12 ;  /* 0x0000000c000c7308 */ /* 0x000ea20000000800 */
[----:B------:R-:W-:Y:S01]  /*8760*/  FADD R189, R8, R189 ;  /* 0x000000bd08bd7221 */ /* 0x000fe20000000000 */
[----:B------:R-:W-:Y:S01]  /*8770*/  FMUL R15, R15, 1.4426950216293334961 ;  /* 0x3fb8aa3b0f0f7820 */ /* 0x000fe20000400000 */
[----:B------:R-:W-:Y:S02]  /*8780*/  FFMA R16, R16, UR50, -R0 ;  /* 0x0000003210107c23 */ /* 0x000fe40008000800 */
[----:B------:R-:W-:-:S03]  /*8790*/  FADD R189, R9, R189 ;  /* 0x000000bd09bd7221 */ /* 0x000fc60000000000 */
[----:B------:R-:W2:Y:S01]  /*87a0*/  MUFU.EX2 R13, R13 ;  /* 0x0000000d000d7308 */ /* 0x000ea20000000800 */
[----:B------:R-:W-:Y:S01]  /*87b0*/  FMUL R16, R16, 1.4426950216293334961 ;  /* 0x3fb8aa3b10107820 */ /* 0x000fe20000400000 */
[----:B------:R-:W-:Y:S01]  /*87c0*/  FFMA R17, R17, UR50, -R0 ;  /* 0x0000003211117c23 */ /* 0x000fe20008000800 */
[----:B0-----:R-:W-:-:S05]  /*87d0*/  FADD R189, R10, R189 ;  /* 0x000000bd0abd7221 */ /* 0x001fca0000000000 */
[----:B------:R-:W0:Y:S01]  /*87e0*/  MUFU.EX2 R14, R14 ;  /* 0x0000000e000e7308 */ /* 0x000e220000000800 */
[----:B-1----:R-:W-:Y:S01]  /*87f0*/  FADD R189, R11, R189 ;  /* 0x000000bd0bbd7221 */ /* 0x002fe20000000000 */
[----:B------:R-:W-:Y:S01]  /*8800*/  FMUL R17, R17, 1.4426950216293334961 ;  /* 0x3fb8aa3b11117820 */ /* 0x000fe20000400000 */
[----:B------:R-:W-:Y:S01]  /*8810*/  FFMA R18, R18, UR50, -R0 ;  /* 0x0000003212127c23 */ /* 0x000fe20008000800 */
[----:B------:R-:W-:-:S04]  /*8820*/  F2FP.F16.F32.PACK_AB R5, R7, R6 ;  /* 0x000000060705723e */ /* 0x000fc800000000ff */
[----:B------:R-:W1:Y:S01]  /*8830*/  MUFU.EX2 R15, R15 ;  /* 0x0000000f000f7308 */ /* 0x000e620000000800 */
[----:B------:R-:W-:Y:S01]  /*8840*/  F2FP.F16.F32.PACK_AB R6, R9, R8 ;  /* 0x000000080906723e */ /* 0x000fe200000000ff */
[----:B--2---:R-:W-:Y:S01]  /*8850*/  FADD R9, R12, R189 ;  /* 0x000000bd0c097221 */ /* 0x004fe20000000000 */
[----:B------:R-:W-:Y:S01]  /*8860*/  FMUL R18, R18, 1.4426950216293334961 ;  /* 0x3fb8aa3b12127820 */ /* 0x000fe20000400000 */
[--C-:B------:R-:W-:Y:S01]  /*8870*/  FFMA R19, R19, UR50, -R0.reuse ;  /* 0x0000003213137c23 */ /* 0x100fe20008000800 */
[----:B------:R-:W-:-:S03]  /*8880*/  FFMA R7, R81, UR50, -R0 ;  /* 0x0000003251077c23 */ /* 0x000fc60008000800 */
[----:B------:R-:W2:Y:S01]  /*8890*/  MUFU.EX2 R16, R16 ;  /* 0x0000001000107308 */ /* 0x000ea20000000800 */
[----:B------:R-:W-:Y:S01]  /*88a0*/  FADD R9, R13, R9 ;  /* 0x000000090d097221 */ /* 0x000fe20000000000 */
[----:B------:R-:W-:Y:S01]  /*88b0*/  FMUL R19, R19, 1.4426950216293334961 ;  /* 0x3fb8aa3b13137820 */ /* 0x000fe20000400000 */
[----:B------:R-:W-:Y:S01]  /*88c0*/  FFMA R20, R20, UR50, -R0 ;  /* 0x0000003214147c23 */ /* 0x000fe20008000800 */
[----:B------:R-:W-:-:S04]  /*88d0*/  FMUL R7, R7, 1.4426950216293334961 ;  /* 0x3fb8aa3b07077820 */ /* 0x000fc80000400000 */
[----:B------:R-:W1:Y:S01]  /*88e0*/  MUFU.EX2 R17, R17 ;  /* 0x0000001100117308 */ /* 0x000e620000000800 */
[----:B0-----:R-:W-:Y:S01]  /*88f0*/  FADD R9, R14, R9 ;  /* 0x000000090e097221 */ /* 0x001fe20000000000 */
[----:B------:R-:W-:Y:S01]  /*8900*/  FMUL R20, R20, 1.4426950216293334961 ;  /* 0x3fb8aa3b14147820 */ /* 0x000fe20000400000 */
[--C-:B------:R-:W-:Y:S01]  /*8910*/  FFMA R21, R21, UR50, -R0.reuse ;  /* 0x0000003215157c23 */ /* 0x100fe20008000800 */
[----:B------:R-:W-:-:S04]  /*8920*/  FFMA R8, R82, UR50, -R0 ;  /* 0x0000003252087c23 */ /* 0x000fc80008000800 */
[----:B------:R-:W0:Y:S01]  /*8930*/  MUFU.EX2 R18, R18 ;  /* 0x0000001200127308 */ /* 0x000e220000000800 */
[----:B------:R-:W-:Y:S01]  /*8940*/  FMUL R21, R21, 1.4426950216293334961 ;  /* 0x3fb8aa3b15157820 */ /* 0x000fe20000400000 */
[----:B------:R-:W-:-:S06]  /*8950*/  FFMA R22, R22, UR50, -R0 ;  /* 0x0000003216167c23 */ /* 0x000fcc0008000800 */
[----:B------:R0:W-:Y:S01]  /*8960*/  MUFU.EX2 R82, R7 ;  /* 0x0000000700527308 */ /* 0x0001e20000000800 */
[----:B------:R-:W-:-:S07]  /*8970*/  FMUL R22, R22, 1.4426950216293334961 ;  /* 0x3fb8aa3b16167820 */ /* 0x000fce0000400000 */
[----:B------:R-:W3:Y:S01]  /*8980*/  MUFU.EX2 R19, R19 ;  /* 0x0000001300137308 */ /* 0x000ee20000000800 */
[----:B0-----:R-:W-:Y:S01]  /*8990*/  F2FP.F16.F32.PACK_AB R7, R11, R10 ;  /* 0x0000000a0b07723e */ /* 0x001fe200000000ff */
[----:B-1----:R-:W-:-:S04]  /*89a0*/  FADD R11, R15, R9 ;  /* 0x000000090f0b7221 */ /* 0x002fc80000000000 */
[----:B--2---:R-:W-:Y:S02]  /*89b0*/  FADD R11, R16, R11 ;  /* 0x0000000b100b7221 */ /* 0x004fe40000000000 */
[----:B------:R-:W0:Y:S02]  /*89c0*/  MUFU.EX2 R20, R20 ;  /* 0x0000001400147308 */ /* 0x000e240000000800 */
[----:B------:R-:W-:-:S06]  /*89d0*/  FADD R11, R17, R11 ;  /* 0x0000000b110b7221 */ /* 0x000fcc0000000000 */
[----:B------:R-:W1:Y:S01]  /*89e0*/  MUFU.EX2 R21, R21 ;  /* 0x0000001500157308 */ /* 0x000e620000000800 */
[----:B------:R-:W-:Y:S01]  /*89f0*/  FADD R11, R18, R11 ;  /* 0x0000000b120b7221 */ /* 0x000fe20000000000 */
[----:B------:R-:W-:Y:S01]  /*8a00*/  FFMA R25, R25, UR50, -R0 ;  /* 0x0000003219197c23 */ /* 0x000fe20008000800 */
[----:B------:R-:W-:-:S05]  /*8a10*/  FMUL R8, R8, 1.4426950216293334961 ;  /* 0x3fb8aa3b08087820 */ /* 0x000fca0000400000 */
[----:B------:R-:W2:Y:S01]  /*8a20*/  MUFU.EX2 R22, R22 ;  /* 0x0000001600167308 */ /* 0x000ea20000000800 */
[----:B---3--:R-:W-:Y:S01]  /*8a30*/  FADD R11, R19, R11 ;  /* 0x0000000b130b7221 */ /* 0x008fe20000000000 */
[----:B------:R-:W-:Y:S01]  /*8a40*/  FMUL R25, R25, 1.4426950216293334961 ;  /* 0x3fb8aa3b19197820 */ /* 0x000fe20000400000 */
[--C-:B------:R-:W-:Y:S01]  /*8a50*/  FFMA R26, R26, UR50, -R0.reuse ;  /* 0x000000321a1a7c23 */ /* 0x100fe20008000800 */
[----:B------:R-:W-:Y:S01]  /*8a60*/  FFMA R27, R27, UR50, -R0 ;  /* 0x000000321b1b7c23 */ /* 0x000fe20008000800 */
[----:B0-----:R-:W-:-:S03]  /*8a70*/  FADD R11, R20, R11 ;  /* 0x0000000b140b7221 */ /* 0x001fc60000000000 */
[----:B------:R-:W0:Y:S01]  /*8a80*/  MUFU.EX2 R23, R23 ;  /* 0x0000001700177308 */ /* 0x000e220000000800 */
[----:B------:R-:W-:Y:S01]  /*8a90*/  FMUL R26, R26, 1.4426950216293334961 ;  /* 0x3fb8aa3b1a1a7820 */ /* 0x000fe20000400000 */
[----:B-1----:R-:W-:Y:S01]  /*8aa0*/  FADD R11, R21, R11 ;  /* 0x0000000b150b7221 */ /* 0x002fe20000000000 */
[----:B------:R-:W-:-:S05]  /*8ab0*/  FMUL R27, R27, 1.4426950216293334961 ;  /* 0x3fb8aa3b1b1b7820 */ /* 0x000fca0000400000 */
[----:B------:R1:W-:Y:S01]  /*8ac0*/  MUFU.EX2 R189, R8 ;  /* 0x0000000800bd7308 */ /* 0x0003e20000000800 */
[--C-:B------:R-:W-:Y:S01]  /*8ad0*/  FFMA R28, R28, UR50, -R0.reuse ;  /* 0x000000321c1c7c23 */ /* 0x100fe20008000800 */
[----:B--2---:R-:W-:Y:S01]  /*8ae0*/  FADD R11, R22, R11 ;  /* 0x0000000b160b7221 */ /* 0x004fe20000000000 */
[----:B-1----:R-:W-:Y:S01]  /*8af0*/  F2FP.F16.F32.PACK_AB R8, R13, R12 ;  /* 0x0000000c0d08723e */ /* 0x002fe200000000ff */
[----:B------:R-:W-:-:S04]  /*8b00*/  FFMA R12, R86, UR50, -R0 ;  /* 0x00000032560c7c23 */ /* 0x000fc80008000800 */
[----:B------:R-:W1:Y:S01]  /*8b10*/  MUFU.EX2 R25, R25 ;  /* 0x0000001900197308 */ /* 0x000e620000000800 */
[--C-:B------:R-:W-:Y:S01]  /*8b20*/  FFMA R13, R87, UR50, -R0.reuse ;  /* 0x00000032570d7c23 */ /* 0x100fe20008000800 */
[----:B------:R-:W-:Y:S01]  /*8b30*/  FMUL R12, R12, 1.4426950216293334961 ;  /* 0x3fb8aa3b0c0c7820 */ /* 0x000fe20000400000 */
[----:B------:R-:W-:Y:S01]  /*8b40*/  FMUL R28, R28, 1.4426950216293334961 ;  /* 0x3fb8aa3b1c1c7820 */ /* 0x000fe20000400000 */
[----:B------:R-:W-:-:S04]  /*8b50*/  FFMA R29, R29, UR50, -R0 ;  /* 0x000000321d1d7c23 */ /* 0x000fc80008000800 */
[----:B------:R-:W2:Y:S01]  /*8b60*/  MUFU.EX2 R26, R26 ;  /* 0x0000001a001a7308 */ /* 0x000ea20000000800 */
[----:B------:R-:W-:Y:S01]  /*8b70*/  FMUL R13, R13, 1.4426950216293334961 ;  /* 0x3fb8aa3b0d0d7820 */ /* 0x000fe20000400000 */
[----:B------:R-:W-:Y:S01]  /*8b80*/  FADD R11, R24, R11 ;  /* 0x0000000b180b7221 */ /* 0x000fe20000000000 */
[----:B------:R-:W-:Y:S01]  /*8b90*/  FMUL R29, R29, 1.4426950216293334961 ;  /* 0x3fb8aa3b1d1d7820 */ /* 0x000fe20000400000 */
[----:B------:R-:W-:-:S04]  /*8ba0*/  FFMA R30, R30, UR50, -R0 ;  /* 0x000000321e1e7c23 */ /* 0x000fc80008000800 */
[----:B------:R3:W-:Y:S01]  /*8bb0*/  MUFU.EX2 R87, R12 ;  /* 0x0000000c00577308 */ /* 0x0007e20000000800 */
[----:B0-----:R-:W-:Y:S01]  /*8bc0*/  FADD R11, R23, R11 ;  /* 0x0000000b170b7221 */ /* 0x001fe20000000000 */
[----:B------:R-:W-:-:S06]  /*8bd0*/  FMUL R30, R30, 1.4426950216293334961 ;  /* 0x3fb8aa3b1e1e7820 */ /* 0x000fcc0000400000 */
[----:B------:R-:W0:Y:S01]  /*8be0*/  MUFU.EX2 R27, R27 ;  /* 0x0000001b001b7308 */ /* 0x000e220000000800 */
[--C-:B---3--:R-:W-:Y:S01]  /*8bf0*/  FFMA R12, R88, UR50, -R0.reuse ;  /* 0x00000032580c7c23 */ /* 0x108fe20008000800 */
[----:B------:R-:W-:-:S06]  /*8c00*/  FFMA R31, R31, UR50, -R0 ;  /* 0x000000321f1f7c23 */ /* 0x000fcc0008000800 */
[----:B------:R3:W-:Y:S01]  /*8c10*/  MUFU.EX2 R88, R13 ;  /* 0x0000000d00587308 */ /* 0x0007e20000000800 */
[----:B------:R-:W-:Y:S01]  /*8c20*/  FMUL R31, R31, 1.4426950216293334961 ;  /* 0x3fb8aa3b1f1f7820 */ /* 0x000fe20000400000 */
[----:B------:R-:W-:-:S06]  /*8c30*/  FFMA R32, R32, UR50, -R0 ;  /* 0x0000003220207c23 */ /* 0x000fcc0008000800 */
[----:B------:R-:W0:Y:S01]  /*8c40*/  MUFU.EX2 R28, R28 ;  /* 0x0000001c001c7308 */ /* 0x000e220000000800 */
[----:B---3--:R-:W-:Y:S01]  /*8c50*/  FMUL R13, R12, 1.4426950216293334961 ;  /* 0x3fb8aa3b0c0d7820 */ /* 0x008fe20000400000 */
[--C-:B------:R-:W-:Y:S01]  /*8c60*/  FFMA R12, R89, UR50, -R0.reuse ;  /* 0x00000032590c7c23 */ /* 0x100fe20008000800 */
[----:B------:R-:W-:-:S05]  /*8c70*/  FFMA R10, R84, UR50, -R0 ;  /* 0x00000032540a7c23 */ /* 0x000fca0008000800 */
[----:B------:R-:W3:Y:S01]  /*8c80*/  MUFU.EX2 R29, R29 ;  /* 0x0000001d001d7308 */ /* 0x000ee20000000800 */
[----:B------:R-:W-:-:S07]  /*8c90*/  FMUL R32, R32, 1.4426950216293334961 ;  /* 0x3fb8aa3b20207820 */ /* 0x000fce0000400000 */
[----:B------:R1:W-:Y:S01]  /*8ca0*/  MUFU.EX2 R89, R13 ;  /* 0x0000000d00597308 */ /* 0x0003e20000000800 */
[----:B------:R-:W-:Y:S01]  /*8cb0*/  FMUL R10, R10, 1.4426950216293334961 ;  /* 0x3fb8aa3b0a0a7820 */ /* 0x000fe20000400000 */
[----:B-1----:R-:W-:-:S06]  /*8cc0*/  FADD R13, R25, R11 ;  /* 0x0000000b190d7221 */ /* 0x002fcc0000000000 */
[----:B------:R-:W1:Y:S01]  /*8cd0*/  MUFU.EX2 R30, R30 ;  /* 0x0000001e001e7308 */ /* 0x000e620000000800 */
[----:B--2---:R-:W-:Y:S01]  /*8ce0*/  FADD R13, R26, R13 ;  /* 0x0000000d1a0d7221 */ /* 0x004fe20000000000 */
[----:B-----5:R2:W-:Y:S03]  /*8cf0*/  STS.U16 [R207+UR13+0x6e80], R206 ;  /* 0x006e80cecf007988 */ /* 0x0205e6000800040d */
[----:B0-----:R-:W-:-:S03]  /*8d00*/  FADD R13, R27, R13 ;  /* 0x0000000d1b0d7221 */ /* 0x001fc60000000000 */
[----:B------:R-:W0:Y:S08]  /*8d10*/  MUFU.EX2 R31, R31 ;  /* 0x0000001f001f7308 */ /* 0x000e300000000800 */
[----:B--2---:R2:W-:Y:S08]  /*8d20*/  MUFU.EX2 R206, R10 ;  /* 0x0000000a00ce7308 */ /* 0x0045f00000000800 */
[----:B------:R-:W5:Y:S01]  /*8d30*/  MUFU.EX2 R32, R32 ;  /* 0x0000002000207308 */ /* 0x000f620000000800 */
[----:B--2---:R-:W-:Y:S01]  /*8d40*/  F2FP.F16.F32.PACK_AB R10, R17, R16 ;  /* 0x00000010110a723e */ /* 0x004fe200000000ff */
[----:B------:R-:W-:-:S04]  /*8d50*/  FADD R16, R28, R13 ;  /* 0x0000000d1c107221 */ /* 0x000fc80000000000 */
[----:B---3--:R-:W-:Y:S02]  /*8d60*/  FADD R16, R29, R16 ;  /* 0x000000101d107221 */ /* 0x008fe40000000000 */
[----:B------:R-:W2:Y:S01]  /*8d70*/  MUFU.EX2 R33, R33 ;  /* 0x0000002100217308 */ /* 0x000ea20000000800 */
[----:B------:R-:W-:Y:S01]  /*8d80*/  FFMA R37, R37, UR50, -R0 ;  /* 0x0000003225257c23 */ /* 0x000fe20008000800 */
[----:B-1----:R-:W-:Y:S01]  /*8d90*/  FADD R16, R30, R16 ;  /* 0x000000101e107221 */ /* 0x002fe20000000000 */
[----:B------:R-:W-:Y:S02]  /*8da0*/  FFMA R38, R38, UR50, -R0 ;  /* 0x0000003226267c23 */ /* 0x000fe40008000800 */
[----:B------:R-:W-:Y:S01]  /*8db0*/  FMUL R37, R37, 1.4426950216293334961 ;  /* 0x3fb8aa3b25257820 */ /* 0x000fe20000400000 */
[----:B0-----:R-:W-:Y:S01]  /*8dc0*/  FADD R16, R31, R16 ;  /* 0x000000101f107221 */ /* 0x001fe20000000000 */
[----:B------:R-:W-:Y:S01]  /*8dd0*/  F2FP.F16.F32.PACK_AB R11, R19, R18 ;  /* 0x00000012130b723e */ /* 0x000fe200000000ff */
[----:B------:R-:W0:Y:S01]  /*8de0*/  MUFU.EX2 R35, R35 ;  /* 0x0000002300237308 */ /* 0x000e220000000800 */
[----:B------:R-:W-:Y:S01]  /*8df0*/  FMUL R38, R38, 1.4426950216293334961 ;  /* 0x3fb8aa3b26267820 */ /* 0x000fe20000400000 */
[----:B-----5:R-:W-:Y:S01]  /*8e00*/  FADD R18, R32, R16 ;  /* 0x0000001020127221 */ /* 0x020fe20000000000 */
[--C-:B------:R-:W-:Y:S01]  /*8e10*/  FFMA R39, R39, UR50, -R0.reuse ;  /* 0x0000003227277c23 */ /* 0x100fe20008000800 */
[----:B------:R-:W-:-:S02]  /*8e20*/  FFMA R40, R40, UR50, -R0 ;  /* 0x0000003228287c23 */ /* 0x000fc40008000800 */
[----:B------:R-:W-:Y:S02]  /*8e30*/  FADD R18, R34, R18 ;  /* 0x0000001222127221 */ /* 0x000fe40000000000 */
[----:B------:R-:W1:Y:S01]  /*8e40*/  MUFU.EX2 R37, R37 ;  /* 0x0000002500257308 */ /* 0x000e620000000800 */
[----:B------:R-:W-:Y:S01]  /*8e50*/  FMUL R39, R39, 1.4426950216293334961 ;  /* 0x3fb8aa3b27277820 */ /* 0x000fe20000400000 */
[----:B--2---:R-:W-:Y:S01]  /*8e60*/  FADD R18, R33, R18 ;  /* 0x0000001221127221 */ /* 0x004fe20000000000 */
[----:B------:R-:W-:Y:S01]  /*8e70*/  FMUL R40, R40, 1.4426950216293334961 ;  /* 0x3fb8aa3b28287820 */ /* 0x000fe20000400000 */
[----:B------:R-:W-:Y:S01]  /*8e80*/  FFMA R41, R41, UR50, -R0 ;  /* 0x0000003229297c23 */ /* 0x000fe20008000800 */
[----:B------:R-:W-:-:S03]  /*8e90*/  FMUL R12, R12, 1.4426950216293334961 ;  /* 0x3fb8aa3b0c0c7820 */ /* 0x000fc60000400000 */
[----:B------:R-:W2:Y:S01]  /*8ea0*/  MUFU.EX2 R38, R38 ;  /* 0x0000002600267308 */ /* 0x000ea20000000800 */
[----:B------:R-:W-:Y:S01]  /*8eb0*/  FADD R18, R36, R18 ;  /* 0x0000001224127221 */ /* 0x000fe20000000000 */
[----:B------:R-:W-:Y:S01]  /*8ec0*/  STS.U16 [R207+UR13+0x6680], R208 ;  /* 0x006680d0cf007988 */ /* 0x000fe2000800040d */
[----:B------:R-:W-:-:S03]  /*8ed0*/  FMUL R41, R41, 1.4426950216293334961 ;  /* 0x3fb8aa3b29297820 */ /* 0x000fc60000400000 */
[----:B----4-:R3:W-:Y:S02]  /*8ee0*/  STS.U16 [R207+UR13+0x6a80], R209 ;  /* 0x006a80d1cf007988 */ /* 0x0107e4000800040d */
[----:B------:R-:W4:Y:S01]  /*8ef0*/  MUFU.EX2 R39, R39 ;  /* 0x0000002700277308 */ /* 0x000f220000000800 */
[----:B------:R-:W-:-:S07]  /*8f00*/  FFMA R92, R92, UR50, -R0 ;  /* 0x000000325c5c7c23 */ /* 0x000fce0008000800 */
[----:B---3--:R3:W-:Y:S08]  /*8f10*/  MUFU.EX2 R207, R12 ;  /* 0x0000000c00cf7308 */ /* 0x0087f00000000800 */
[----:B------:R-:W5:Y:S01]  /*8f20*/  MUFU.EX2 R40, R40 ;  /* 0x0000002800287308 */ /* 0x000f620000000800 */
[----:B---3--:R-:W-:Y:S01]  /*8f30*/  F2FP.F16.F32.PACK_AB R12, R21, R20 ;  /* 0x00000014150c723e */ /* 0x008fe200000000ff */
[----:B0-----:R-:W-:Y:S01]  /*8f40*/  FADD R20, R35, R18 ;  /* 0x0000001223147221 */ /* 0x001fe20000000000 */
[----:B------:R-:W-:-:S03]  /*8f50*/  FMUL R92, R92, 1.4426950216293334961 ;  /* 0x3fb8aa3b5c5c7820 */ /* 0x000fc60000400000 */
[----:B-1----:R-:W-:Y:S02]  /*8f60*/  FADD R20, R37, R20 ;  /* 0x0000001425147221 */ /* 0x002fe40000000000 */
[----:B------:R-:W0:Y:S01]  /*8f70*/  MUFU.EX2 R41, R41 ;  /* 0x0000002900297308 */ /* 0x000e220000000800 */
[----:B------:R-:W-:-:S04]  /*8f80*/  IMAD.WIDE R18, R3, 0x2, R184 ;  /* 0x0000000203127825 */ /* 0x000fc800078e02b8 */
[----:B--2---:R-:W-:Y:S01]  /*8f90*/  FADD R21, R38, R20 ;  /* 0x0000001426157221 */ /* 0x004fe20000000000 */
[--C-:B------:R-:W-:Y:S01]  /*8fa0*/  FFMA R17, R91, UR50, -R0.reuse ;  /* 0x000000325b117c23 */ /* 0x100fe20008000800 */
[--C-:B------:R-:W-:Y:S01]  /*8fb0*/  FFMA R42, R42, UR50, -R0.reuse ;  /* 0x000000322a2a7c23 */ /* 0x100fe20008000800 */
[--C-:B------:R-:W-:Y:S01]  /*8fc0*/  FFMA R20, R96, UR50, -R0.reuse ;  /* 0x0000003260147c23 */ /* 0x100fe20008000800 */
[----:B----4-:R-:W-:Y:S01]  /*8fd0*/  FADD R21, R39, R21 ;  /* 0x0000001527157221 */ /* 0x010fe20000000000 */
[----:B------:R1:W-:Y:S01]  /*8fe0*/  MUFU.EX2 R209, R92 ;  /* 0x0000005c00d17308 */ /* 0x0003e20000000800 */
[--C-:B------:R-:W-:Y:S01]  /*8ff0*/  FFMA R80, R80, UR50, -R0.reuse ;  /* 0x0000003250507c23 */ /* 0x100fe20008000800 */
[--C-:B------:R-:W-:Y:S01]  /*9000*/  FFMA R85, R85, UR50, -R0.reuse ;  /* 0x0000003255557c23 */ /* 0x100fe20008000800 */
[----:B------:R-:W-:Y:S01]  /*9010*/  FMUL R17, R17, 1.4426950216293334961 ;  /* 0x3fb8aa3b11117820 */ /* 0x000fe20000400000 */
[----:B------:R-:W-:Y:S01]  /*9020*/  FMUL R42, R42, 1.4426950216293334961 ;  /* 0x3fb8aa3b2a2a7820 */ /* 0x000fe20000400000 */
[----:B------:R-:W-:Y:S01]  /*9030*/  FFMA R43, R43, UR50, -R0 ;  /* 0x000000322b2b7c23 */ /* 0x000fe20008000800 */
[----:B------:R-:W-:Y:S01]  /*9040*/  FMUL R20, R20, 1.4426950216293334961 ;  /* 0x3fb8aa3b14147820 */ /* 0x000fe20000400000 */
[----:B-1----:R1:W2:Y:S01]  /*9050*/  LDG.E.U16 R92, desc[UR30][R18.64] ;  /* 0x0000001e125c7981 */ /* 0x0022a2000c1e1500 */
[----:B-----5:R-:W-:Y:S01]  /*9060*/  FADD R21, R40, R21 ;  /* 0x0000001528157221 */ /* 0x020fe20000000000 */
[----:B------:R-:W-:Y:S01]  /*9070*/  FMUL R80, R80, 1.4426950216293334961 ;  /* 0x3fb8aa3b50507820 */ /* 0x000fe20000400000 */
[----:B------:R-:W-:Y:S01]  /*9080*/  F2FP.F16.F32.PACK_AB R9, R15, R14 ;  /* 0x0000000e0f09723e */ /* 0x000fe200000000ff */
[----:B------:R-:W-:Y:S01]  /*9090*/  FMUL R85, R85, 1.4426950216293334961 ;  /* 0x3fb8aa3b55557820 */ /* 0x000fe20000400000 */
[----:B------:R3:W-:Y:S01]  /*90a0*/  MUFU.EX2 R208, R17 ;  /* 0x0000001100d07308 */ /* 0x0007e20000000800 */
[----:B-1----:R-:W-:-:S04]  /*90b0*/  IMAD.WIDE R18, R3, 0x2, R168 ;  /* 0x0000000203127825 */ /* 0x002fc800078e02a8 */
[----:B------:R-:W-:Y:S01]  /*90c0*/  FMUL R43, R43, 1.4426950216293334961 ;  /* 0x3fb8aa3b2b2b7820 */ /* 0x000fe20000400000 */
[----:B------:R-:W-:Y:S02]  /*90d0*/  FFMA R44, R44, UR50, -R0 ;  /* 0x000000322c2c7c23 */ /* 0x000fe40008000800 */
[----:B------:R1:W-:Y:S01]  /*90e0*/  MUFU.EX2 R215, R20 ;  /* 0x0000001400d77308 */ /* 0x0003e20000000800 */
[----:B------:R-:W-:Y:S01]  /*90f0*/  IMAD.WIDE R14, R3, 0x2, R186 ;  /* 0x00000002030e7825 */ /* 0x000fe200078e02ba */
[----:B------:R0:W4:Y:S03]  /*9100*/  LDG.E.U16 R96, desc[UR30][R18.64] ;  /* 0x0000001e12607981 */ /* 0x000126000c1e1500 */
[--C-:B------:R-:W-:Y:S01]  /*9110*/  FFMA R83, R83, UR50, -R0.reuse ;  /* 0x0000003253537c23 */ /* 0x100fe20008000800 */
[----:B------:R-:W-:Y:S01]  /*9120*/  FFMA R90, R90, UR50, -R0 ;  /* 0x000000325a5a7c23 */ /* 0x000fe20008000800 */
[----:B---3--:R-:W-:-:S04]  /*9130*/  IMAD.WIDE R16, R3, 0x2, R154 ;  /* 0x0000000203107825 */ /* 0x008fc800078e029a */
[----:B------:R-:W-:Y:S01]  /*9140*/  FMUL R44, R44, 1.4426950216293334961 ;  /* 0x3fb8aa3b2c2c7820 */ /* 0x000fe20000400000 */
[----:B------:R-:W3:Y:S01]  /*9150*/  MUFU.EX2 R42, R42 ;  /* 0x0000002a002a7308 */ /* 0x000ee20000000800 */
[----:B0-----:R-:W-:Y:S01]  /*9160*/  FADD R19, R41, R21 ;  /* 0x0000001529137221 */ /* 0x001fe20000000000 */
[----:B-1----:R-:W-:-:S04]  /*9170*/  IMAD.WIDE R20, R3, 0x2, R152 ;  /* 0x0000000203147825 */ /* 0x002fc800078e0298 */
[--C-:B------:R-:W-:Y:S01]  /*9180*/  FFMA R45, R45, UR50, -R0.reuse ;  /* 0x000000322d2d7c23 */ /* 0x100fe20008000800 */
[----:B------:R-:W-:Y:S01]  /*9190*/  FMUL R83, R83, 1.4426950216293334961 ;  /* 0x3fb8aa3b53537820 */ /* 0x000fe20000400000 */
[----:B------:R0:W-:Y:S01]  /*91a0*/  MUFU.EX2 R81, R80 ;  /* 0x0000005000517308 */ /* 0x0001e20000000800 */
[----:B------:R-:W-:Y:S01]  /*91b0*/  FMUL R90, R90, 1.4426950216293334961 ;  /* 0x3fb8aa3b5a5a7820 */ /* 0x000fe20000400000 */
[----:B------:R1:W5:Y:S01]  /*91c0*/  LDG.E.U16 R210, desc[UR30][R20.64] ;  /* 0x0000001e14d27981 */ /* 0x000362000c1e1500 */
[----:B------:R-:W-:Y:S01]  /*91d0*/  FMUL R45, R45, 1.4426950216293334961 ;  /* 0x3fb8aa3b2d2d7820 */ /* 0x000fe20000400000 */
[----:B------:R-:W-:-:S04]  /*91e0*/  FFMA R46, R46, UR50, -R0 ;  /* 0x000000322e2e7c23 */ /* 0x000fc80008000800 */
[----:B------:R3:W-:Y:S01]  /*91f0*/  MUFU.EX2 R86, R85 ;  /* 0x0000005500567308 */ /* 0x0007e20000000800 */
[----:B0-----:R0:W2:Y:S01]  /*9200*/  LDG.E.U16 R80, desc[UR30][R14.64] ;  /* 0x0000001e0e507981 */ /* 0x0010a2000c1e1500 */
[----:B-1----:R-:W-:-:S06]  /*9210*/  IMAD.WIDE R20, R3, 0x2, R136 ;  /* 0x0000000203147825 */ /* 0x002fcc00078e0288 */
[----:B------:R-:W1:Y:S01]  /*9220*/  MUFU.EX2 R43, R43 ;  /* 0x0000002b002b7308 */ /* 0x000e620000000800 */
[----:B---3--:R3:W2:Y:S01]  /*9230*/  LDG.E.U16 R85, desc[UR30][R16.64] ;  /* 0x0000001e10557981 */ /* 0x0086a2000c1e1500 */
[----:B0-----:R-:W-:-:S04]  /*9240*/  IMAD.WIDE R14, R3, 0x2, R170 ;  /* 0x00000002030e7825 */ /* 0x001fc800078e02aa */
[----:B------:R-:W-:Y:S01]  /*9250*/  FMUL R46, R46, 1.4426950216293334961 ;  /* 0x3fb8aa3b2e2e7820 */ /* 0x000fe20000400000 */
[----:B------:R-:W-:Y:S01]  /*9260*/  FFMA R47, R47, UR50, -R0 ;  /* 0x000000322f2f7c23 */ /* 0x000fe20008000800 */
[----:B------:R0:W2:Y:S01]  /*9270*/  LDG.E.U16 R211, desc[UR30][R20.64] ;  /* 0x0000001e14d37981 */ /* 0x0000a2000c1e1500 */
[----:B---3--:R-:W-:Y:S01]  /*9280*/  IMAD.WIDE R16, R3, 0x2, R138 ;  /* 0x0000000203107825 */ /* 0x008fe200078e028a */
[----:B------:R-:W3:Y:S03]  /*9290*/  MUFU.EX2 R44, R44 ;  /* 0x0000002c002c7308 */ /* 0x000ee60000000800 */
[----:B------:R-:W-:Y:S01]  /*92a0*/  FMUL R47, R47, 1.4426950216293334961 ;  /* 0x3fb8aa3b2f2f7820 */ /* 0x000fe20000400000 */
[----:B------:R-:W-:-:S04]  /*92b0*/  FFMA R48, R48, UR50, -R0 ;  /* 0x0000003230307c23 */ /* 0x000fc80008000800 */
[----:B------:R0:W-:Y:S08]  /*92c0*/  MUFU.EX2 R84, R83 ;  /* 0x0000005300547308 */ /* 0x0001f00000000800 */
[----:B------:R1:W-:Y:S01]  /*92d0*/  MUFU.EX2 R91, R90 ;  /* 0x0000005a005b7308 */ /* 0x0003e20000000800 */
[----:B0-----:R0:W2:Y:S04]  /*92e0*/  LDG.E.U16 R83, desc[UR30][R14.64] ;  /* 0x0000001e0e537981 */ /* 0x0010a8000c1e1500 */
[----:B-1----:R1:W2:Y:S03]  /*92f0*/  LDG.E.U16 R90, desc[UR30][R16.64] ;  /* 0x0000001e105a7981 */ /* 0x0022a6000c1e1500 */
[----:B------:R-:W0:Y:S01]  /*9300*/  MUFU.EX2 R45, R45 ;  /* 0x0000002d002d7308 */ /* 0x000e220000000800 */
[----:B------:R-:W-:Y:S01]  /*9310*/  FADD R19, R42, R19 ;  /* 0x000000132a137221 */ /* 0x000fe20000000000 */
[----:B------:R-:W-:Y:S01]  /*9320*/  FMUL R48, R48, 1.4426950216293334961 ;  /* 0x3fb8aa3b30307820 */ /* 0x000fe20000400000 */
[----:B------:R-:W-:-:S05]  /*9330*/  FFMA R49, R49, UR50, -R0 ;  /* 0x0000003231317c23 */ /* 0x000fca0008000800 */
[----:B------:R-:W0:Y:S01]  /*9340*/  MUFU.EX2 R46, R46 ;  /* 0x0000002e002e7308 */ /* 0x000e220000000800 */
[----:B------:R-:W-:Y:S01]  /*9350*/  FADD R19, R43, R19 ;  /* 0x000000132b137221 */ /* 0x000fe20000000000 */
[----:B------:R-:W-:Y:S01]  /*9360*/  FMUL R49, R49, 1.4426950216293334961 ;  /* 0x3fb8aa3b31317820 */ /* 0x000fe20000400000 */
[----:B------:R-:W-:-:S05]  /*9370*/  FFMA R50, R50, UR50, -R0 ;  /* 0x0000003232327c23 */ /* 0x000fca0008000800 */
[----:B------:R-:W1:Y:S01]  /*9380*/  MUFU.EX2 R47, R47 ;  /* 0x0000002f002f7308 */ /* 0x000e620000000800 */
[----:B---3--:R-:W-:Y:S01]  /*9390*/  FADD R19, R44, R19 ;  /* 0x000000132c137221 */ /* 0x008fe20000000000 */
[----:B------:R-:W-:Y:S01]  /*93a0*/  FMUL R50, R50, 1.4426950216293334961 ;  /* 0x3fb8aa3b32327820 */ /* 0x000fe20000400000 */
[----:B------:R-:W-:-:S05]  /*93b0*/  FFMA R51, R51, UR50, -R0 ;  /* 0x0000003233337c23 */ /* 0x000fca0008000800 */
[----:B------:R-:W3:Y:S01]  /*93c0*/  MUFU.EX2 R48, R48 ;  /* 0x0000003000307308 */ /* 0x000ee20000000800 */
[----:B0-----:R-:W-:Y:S01]  /*93d0*/  FADD R19, R45, R19 ;  /* 0x000000132d137221 */ /* 0x001fe20000000000 */
[----:B------:R-:W-:Y:S01]  /*93e0*/  FMUL R51, R51, 1.4426950216293334961 ;  /* 0x3fb8aa3b33337820 */ /* 0x000fe20000400000 */
[----:B------:R-:W-:-:S05]  /*93f0*/  FFMA R52, R52, UR50, -R0 ;  /* 0x0000003234347c23 */ /* 0x000fca0008000800 */
[----:B------:R-:W0:Y:S01]  /*9400*/  MUFU.EX2 R49, R49 ;  /* 0x0000003100317308 */ /* 0x000e220000000800 */
[----:B------:R-:W-:Y:S01]  /*9410*/  FADD R19, R46, R19 ;  /* 0x000000132e137221 */ /* 0x000fe20000000000 */
[----:B------:R-:W-:Y:S01]  /*9420*/  FMUL R52, R52, 1.4426950216293334961 ;  /* 0x3fb8aa3b34347820 */ /* 0x000fe20000400000 */
[----:B------:R-:W-:-:S05]  /*9430*/  FFMA R53, R53, UR50, -R0 ;  /* 0x0000003235357c23 */ /* 0x000fca0008000800 */
[----:B------:R-:W0:Y:S01]  /*9440*/  MUFU.EX2 R50, R50 ;  /* 0x0000003200327308 */ /* 0x000e220000000800 */
[----:B-1----:R-:W-:Y:S01]  /*9450*/  FADD R19, R47, R19 ;  /* 0x000000132f137221 */ /* 0x002fe20000000000 */
        /* <DEDUP_REMOVED lines=100> */
[----:B------:R-:W-:-:S06]  /*9aa0*/  FMUL R78, R78, 1.4426950216293334961 ;  /* 0x3fb8aa3b4e4e7820 */ /* 0x000fcc0000400000 */
[----:B------:R-:W3:Y:S01]  /*9ab0*/  MUFU.EX2 R76, R76 ;  /* 0x0000004c004c7308 */ /* 0x000ee20000000800 */
[----:B0-----:R-:W-:-:S07]  /*9ac0*/  FADD R19, R73, R19 ;  /* 0x0000001349137221 */ /* 0x001fce0000000000 */
[----:B------:R-:W0:Y:S01]  /*9ad0*/  MUFU.EX2 R77, R77 ;  /* 0x0000004d004d7308 */ /* 0x000e220000000800 */
[----:B------:R-:W-:-:S07]  /*9ae0*/  FADD R19, R74, R19 ;  /* 0x000000134a137221 */ /* 0x000fce0000000000 */
[----:B------:R-:W4:Y:S01]  /*9af0*/  MUFU.EX2 R78, R78 ;  /* 0x0000004e004e7308 */ /* 0x000f220000000800 */
[----:B-1----:R-:W-:Y:S01]  /*9b00*/  FADD R19, R75, R19 ;  /* 0x000000134b137221 */ /* 0x002fe20000000000 */
[----:B------:R-:W-:-:S03]  /*9b10*/  FFMA R20, R106, UR50, -R0 ;  /* 0x000000326a147c23 */ /* 0x000fc60008000800 */
[----:B---3--:R-:W-:Y:S01]  /*9b20*/  FADD R19, R76, R19 ;  /* 0x000000134c137221 */ /* 0x008fe20000000000 */
[----:B------:R-:W-:-:S03]  /*9b30*/  FMUL R20, R20, 1.4426950216293334961 ;  /* 0x3fb8aa3b14147820 */ /* 0x000fc60000400000 */
[----:B0-----:R-:W-:Y:S01]  /*9b40*/  FADD R19, R77, R19 ;  /* 0x000000134d137221 */ /* 0x001fe20000000000 */
[--C-:B------:R-:W-:Y:S02]  /*9b50*/  FFMA R21, R107, UR50, -R0.reuse ;  /* 0x000000326b157c23 */ /* 0x100fe40008000800 */
[----:B------:R0:W-:Y:S01]  /*9b60*/  MUFU.EX2 R107, R20 ;  /* 0x00000014006b7308 */ /* 0x0001e20000000800 */
[----:B----4-:R-:W-:Y:S01]  /*9b70*/  FADD R19, R78, R19 ;  /* 0x000000134e137221 */ /* 0x010fe20000000000 */
[----:B------:R-:W-:Y:S01]  /*9b80*/  FMUL R21, R21, 1.4426950216293334961 ;  /* 0x3fb8aa3b15157820 */ /* 0x000fe20000400000 */
[----:B0-----:R-:W-:Y:S02]  /*9b90*/  FFMA R20, R108, UR50, -R0 ;  /* 0x000000326c147c23 */ /* 0x001fe40008000800 */
[----:B------:R-:W-:-:S03]  /*9ba0*/  FADD R19, R79, R19 ;  /* 0x000000134f137221 */ /* 0x000fc60000000000 */
[----:B------:R0:W-:Y:S01]  /*9bb0*/  MUFU.EX2 R108, R21 ;  /* 0x00000015006c7308 */ /* 0x0001e20000000800 */
[----:B------:R-:W-:Y:S01]  /*9bc0*/  FMUL R20, R20, 1.4426950216293334961 ;  /* 0x3fb8aa3b14147820 */ /* 0x000fe20000400000 */
[----:B------:R-:W-:-:S04]  /*9bd0*/  FADD R19, R81, R19 ;  /* 0x0000001351137221 */ /* 0x000fc80000000000 */
[----:B------:R-:W-:Y:S01]  /*9be0*/  FADD R19, R82, R19 ;  /* 0x0000001352137221 */ /* 0x000fe20000000000 */
[--C-:B0-----:R-:W-:Y:S02]  /*9bf0*/  FFMA R21, R109, UR50, -R0.reuse ;  /* 0x000000326d157c23 */ /* 0x101fe40008000800 */
[----:B------:R0:W-:Y:S01]  /*9c00*/  MUFU.EX2 R109, R20 ;  /* 0x00000014006d7308 */ /* 0x0001e20000000800 */
[----:B------:R-:W-:Y:S01]  /*9c10*/  FADD R19, R189, R19 ;  /* 0x00000013bd137221 */ /* 0x000fe20000000000 */
[----:B------:R-:W-:Y:S01]  /*9c20*/  FMUL R21, R21, 1.4426950216293334961 ;  /* 0x3fb8aa3b15157820 */ /* 0x000fe20000400000 */
[----:B0-----:R-:W-:Y:S02]  /*9c30*/  FFMA R20, R110, UR50, -R0 ;  /* 0x000000326e147c23 */ /* 0x001fe40008000800 */
[----:B------:R-:W-:-:S03]  /*9c40*/  FADD R19, R84, R19 ;  /* 0x0000001354137221 */ /* 0x000fc60000000000 */
[----:B------:R0:W-:Y:S01]  /*9c50*/  MUFU.EX2 R110, R21 ;  /* 0x00000015006e7308 */ /* 0x0001e20000000800 */
[----:B------:R-:W-:Y:S01]  /*9c60*/  FMUL R20, R20, 1.4426950216293334961 ;  /* 0x3fb8aa3b14147820 */ /* 0x000fe20000400000 */
[----:B------:R-:W-:Y:S01]  /*9c70*/  FADD R19, R206, R19 ;  /* 0x00000013ce137221 */ /* 0x000fe20000000000 */
[----:B0-----:R-:W-:-:S05]  /*9c80*/  FFMA R21, R111, UR50, -R0 ;  /* 0x000000326f157c23 */ /* 0x001fca0008000800 */
        /* <DEDUP_REMOVED lines=10> */
[--C-:B------:R-:W-:Y:S01]  /*9d30*/  FFMA R93, R93, UR50, -R0.reuse ;  /* 0x000000325d5d7c23 */ /* 0x100fe20008000800 */
[----:B------:R-:W-:Y:S01]  /*9d40*/  FADD R19, R88, R19 ;  /* 0x0000001358137221 */ /* 0x000fe20000000000 */
[----:B0-----:R-:W-:-:S04]  /*9d50*/  FFMA R20, R114, UR50, -R0 ;  /* 0x0000003272147c23 */ /* 0x001fc80008000800 */
[----:B------:R0:W-:Y:S01]  /*9d60*/  MUFU.EX2 R114, R21 ;  /* 0x0000001500727308 */ /* 0x0001e20000000800 */
[----:B------:R-:W-:Y:S01]  /*9d70*/  FMUL R20, R20, 1.4426950216293334961 ;  /* 0x3fb8aa3b14147820 */ /* 0x000fe20000400000 */
[----:B------:R-:W-:Y:S01]  /*9d80*/  FMUL R93, R93, 1.4426950216293334961 ;  /* 0x3fb8aa3b5d5d7820 */ /* 0x000fe20000400000 */
[--C-:B------:R-:W-:Y:S01]  /*9d90*/  FFMA R94, R94, UR50, -R0.reuse ;  /* 0x000000325e5e7c23 */ /* 0x100fe20008000800 */
[----:B0-----:R-:W-:-:S04]  /*9da0*/  FFMA R21, R115, UR50, -R0 ;  /* 0x0000003273157c23 */ /* 0x001fc80008000800 */
[----:B------:R0:W-:Y:S01]  /*9db0*/  MUFU.EX2 R115, R20 ;  /* 0x0000001400737308 */ /* 0x0001e20000000800 */
[----:B------:R-:W-:Y:S01]  /*9dc0*/  FMUL R94, R94, 1.4426950216293334961 ;  /* 0x3fb8aa3b5e5e7820 */ /* 0x000fe20000400000 */
[----:B------:R-:W-:Y:S01]  /*9dd0*/  FFMA R95, R95, UR50, -R0 ;  /* 0x000000325f5f7c23 */ /* 0x000fe20008000800 */
[----:B0-----:R-:W-:-:S05]  /*9de0*/  FADD R20, R89, R19 ;  /* 0x0000001359147221 */ /* 0x001fca0000000000 */
[----:B------:R-:W0:Y:S01]  /*9df0*/  MUFU.EX2 R212, R93 ;  /* 0x0000005d00d47308 */ /* 0x000e220000000800 */
[----:B------:R-:W-:Y:S01]  /*9e00*/  FADD R20, R207, R20 ;  /* 0x00000014cf147221 */ /* 0x000fe20000000000 */
[----:B------:R-:W-:Y:S01]  /*9e10*/  FMUL R95, R95, 1.4426950216293334961 ;  /* 0x3fb8aa3b5f5f7820 */ /* 0x000fe20000400000 */
[----:B------:R-:W-:Y:S02]  /*9e20*/  FFMA R216, R97, UR50, -R0 ;  /* 0x0000003261d87c23 */ /* 0x000fe40008000800 */
[----:B------:R-:W-:-:S03]  /*9e30*/  FADD R20, R91, R20 ;  /* 0x000000145b147221 */ /* 0x000fc60000000000 */
[----:B------:R-:W1:Y:S01]  /*9e40*/  MUFU.EX2 R213, R94 ;  /* 0x0000005e00d57308 */ /* 0x000e620000000800 */
[----:B------:R-:W-:Y:S01]  /*9e50*/  FMUL R216, R216, 1.4426950216293334961 ;  /* 0x3fb8aa3bd8d87820 */ /* 0x000fe20000400000 */
[----:B------:R-:W-:Y:S01]  /*9e60*/  FADD R20, R208, R20 ;  /* 0x00000014d0147221 */ /* 0x000fe20000000000 */
[----:B------:R-:W-:-:S05]  /*9e70*/  FFMA R98, R98, UR50, -R0 ;  /* 0x0000003262627c23 */ /* 0x000fca0008000800 */
[----:B------:R-:W3:Y:S01]  /*9e80*/  MUFU.EX2 R214, R95 ;  /* 0x0000005f00d67308 */ /* 0x000ee20000000800 */
[----:B------:R-:W-:Y:S01]  /*9e90*/  FADD R20, R209, R20 ;  /* 0x00000014d1147221 */ /* 0x000fe20000000000 */
[--C-:B------:R-:W-:Y:S01]  /*9ea0*/  FFMA R103, R103, UR50, -R0.reuse ;  /* 0x0000003267677c23 */ /* 0x100fe20008000800 */
[----:B------:R-:W-:Y:S01]  /*9eb0*/  FMUL R98, R98, 1.4426950216293334961 ;  /* 0x3fb8aa3b62627820 */ /* 0x000fe20000400000 */
[----:B------:R-:W-:Y:S01]  /*9ec0*/  FFMA R99, R99, UR50, -R0 ;  /* 0x0000003263637c23 */ /* 0x000fe20008000800 */
[----:B0-----:R-:W-:Y:S01]  /*9ed0*/  FADD R20, R212, R20 ;  /* 0x00000014d4147221 */ /* 0x001fe20000000000 */
[----:B------:R-:W-:Y:S02]  /*9ee0*/  FMUL R103, R103, 1.4426950216293334961 ;  /* 0x3fb8aa3b67677820 */ /* 0x000fe40000400000 */
[----:B------:R-:W0:Y:S01]  /*9ef0*/  MUFU.EX2 R216, R216 ;  /* 0x000000d800d87308 */ /* 0x000e220000000800 */
[----:B------:R-:W-:Y:S01]  /*9f00*/  FMUL R99, R99, 1.4426950216293334961 ;  /* 0x3fb8aa3b63637820 */ /* 0x000fe20000400000 */
[----:B------:R-:W-:Y:S01]  /*9f10*/  FFMA R100, R100, UR50, -R0 ;  /* 0x0000003264647c23 */ /* 0x000fe20008000800 */
[----:B------:R-:W-:Y:S01]  /*9f20*/  FMUL R21, R21, 1.4426950216293334961 ;  /* 0x3fb8aa3b15157820 */ /* 0x000fe20000400000 */
[----:B-1----:R-:W-:-:S04]  /*9f30*/  FADD R20, R213, R20 ;  /* 0x00000014d5147221 */ /* 0x002fc80000000000 */
[----:B------:R-:W1:Y:S01]  /*9f40*/  MUFU.EX2 R217, R98 ;  /* 0x0000006200d97308 */ /* 0x000e620000000800 */
[----:B------:R-:W-:Y:S01]  /*9f50*/  FMUL R100, R100, 1.4426950216293334961 ;  /* 0x3fb8aa3b64647820 */ /* 0x000fe20000400000 */
[----:B------:R-:W-:Y:S01]  /*9f60*/  FFMA R101, R101, UR50, -R0 ;  /* 0x0000003265657c23 */ /* 0x000fe20008000800 */
[----:B------:R-:W-:-:S05]  /*9f70*/  F2FP.F16.F32.PACK_AB R14, R25, R23 ;  /* 0x00000017190e723e */ /* 0x000fca00000000ff */
[----:B------:R-:W-:Y:S01]  /*9f80*/  MUFU.EX2 R222, R103 ;  /* 0x0000006700de7308 */ /* 0x000fe20000000800 */
[----:B------:R-:W-:Y:S01]  /*9f90*/  FMUL R101, R101, 1.4426950216293334961 ;  /* 0x3fb8aa3b65657820 */ /* 0x000fe20000400000 */
[----:B------:R-:W-:-:S06]  /*9fa0*/  FFMA R102, R102, UR50, -R0 ;  /* 0x0000003266667c23 */ /* 0x000fcc0008000800 */
[----:B------:R-:W4:Y:S08]  /*9fb0*/  MUFU.EX2 R218, R99 ;  /* 0x0000006300da7308 */ /* 0x000f300000000800 */
[----:B------:R3:W-:Y:S01]  /*9fc0*/  MUFU.EX2 R103, R21 ;  /* 0x0000001500677308 */ /* 0x0007e20000000800 */
[----:B------:R-:W-:Y:S01]  /*9fd0*/  FMUL R102, R102, 1.4426950216293334961 ;  /* 0x3fb8aa3b66667820 */ /* 0x000fe20000400000 */
[----:B---3--:R-:W-:-:S06]  /*9fe0*/  FADD R21, R214, R20 ;  /* 0x00000014d6157221 */ /* 0x008fcc0000000000 */
[----:B------:R-:W3:Y:S01]  /*9ff0*/  MUFU.EX2 R219, R100 ;  /* 0x0000006400db7308 */ /* 0x000ee20000000800 */
[----:B------:R-:W-:Y:S01]  /*a000*/  FADD R23, R215, R21 ;  /* 0x00000015d7177221 */ /* 0x000fe20000000000 */
[----:B------:R-:W-:-:S03]  /*a010*/  F2FP.F16.F32.PACK_AB R15, R27, R26 ;  /* 0x0000001a1b0f723e */ /* 0x000fc600000000ff */
[----:B0-----:R-:W-:-:S03]  /*a020*/  FADD R25, R216, R23 ;  /* 0x00000017d8197221 */ /* 0x001fc60000000000 */
[----:B------:R-:W0:Y:S01]  /*a030*/  MUFU.EX2 R220, R101 ;  /* 0x0000006500dc7308 */ /* 0x000e220000000800 */
[----:B------:R-:W-:Y:S01]  /*a040*/  FFMA R104, R104, UR50, -R0 ;  /* 0x0000003268687c23 */ /* 0x000fe20008000800 */
[----:B-1----:R-:W-:Y:S01]  /*a050*/  FADD R27, R217, R25 ;  /* 0x00000019d91b7221 */ /* 0x002fe20000000000 */
[----:B------:R-:W-:-:S05]  /*a060*/  F2FP.F16.F32.PACK_AB R16, R29, R28 ;  /* 0x0000001c1d10723e */ /* 0x000fca00000000ff */
[----:B------:R-:W1:Y:S01]  /*a070*/  MUFU.EX2 R221, R102 ;  /* 0x0000006600dd7308 */ /* 0x000e620000000800 */
[----:B------:R-:W-:Y:S01]  /*a080*/  FMUL R104, R104, 1.4426950216293334961 ;  /* 0x3fb8aa3b68687820 */ /* 0x000fe20000400000 */
[----:B------:R-:W-:Y:S01]  /*a090*/  FFMA R105, R105, UR50, -R0 ;  /* 0x0000003269697c23 */ /* 0x000fe20008000800 */
[----:B----4-:R-:W-:Y:S01]  /*a0a0*/  FADD R29, R218, R27 ;  /* 0x0000001bda1d7221 */ /* 0x010fe20000000000 */
[----:B------:R-:W-:Y:S02]  /*a0b0*/  F2FP.F16.F32.PACK_AB R17, R31, R30 ;  /* 0x0000001e1f11723e */ /* 0x000fe400000000ff */
[----:B------:R-:W-:Y:S01]  /*a0c0*/  FMUL R105, R105, 1.4426950216293334961 ;  /* 0x3fb8aa3b69697820 */ /* 0x000fe20000400000 */
[----:B---3--:R-:W-:Y:S01]  /*a0d0*/  FADD R31, R219, R29 ;  /* 0x0000001ddb1f7221 */ /* 0x008fe20000000000 */
[----:B------:R-:W3:Y:S01]  /*a0e0*/  MUFU.EX2 R223, R104 ;  /* 0x0000006800df7308 */ /* 0x000ee20000000800 */
[----:B------:R-:W-:Y:S02]  /*a0f0*/  F2FP.F16.F32.PACK_AB R18, R34, R32 ;  /* 0x000000202212723e */ /* 0x000fe400000000ff */
[----:B0-----:R-:W-:Y:S01]  /*a100*/  FADD R34, R220, R31 ;  /* 0x0000001fdc227221 */ /* 0x001fe20000000000 */
[----:B------:R-:W-:-:S04]  /*a110*/  F2FP.F16.F32.PACK_AB R20, R37, R35 ;  /* 0x000000232514723e */ /* 0x000fc800000000ff */
[----:B------:R-:W0:Y:S01]  /*a120*/  MUFU.EX2 R106, R105 ;  /* 0x00000069006a7308 */ /* 0x000e220000000800 */
[----:B-1----:R-:W-:Y:S01]  /*a130*/  FADD R35, R221, R34 ;  /* 0x00000022dd237221 */ /* 0x002fe20000000000 */
[----:B------:R-:W-:-:S03]  /*a140*/  F2FP.F16.F32.PACK_AB R21, R39, R38 ;  /* 0x000000262715723e */ /* 0x000fc600000000ff */
[----:B------:R-:W-:Y:S01]  /*a150*/  FADD R38, R222, R35 ;  /* 0x00000023de267221 */ /* 0x000fe20000000000 */
[----:B------:R-:W-:-:S03]  /*a160*/  F2FP.F16.F32.PACK_AB R23, R43, R42 ;  /* 0x0000002a2b17723e */ /* 0x000fc600000000ff */
[----:B---3--:R-:W-:Y:S01]  /*a170*/  FADD R39, R223, R38 ;  /* 0x00000026df277221 */ /* 0x008fe20000000000 */
[----:B------:R-:W-:-:S03]  /*a180*/  F2FP.F16.F32.PACK_AB R25, R47, R46 ;  /* 0x0000002e2f19723e */ /* 0x000fc600000000ff */
[----:B0-----:R-:W-:-:S04]  /*a190*/  FADD R42, R106, R39 ;  /* 0x000000276a2a7221 */ /* 0x001fc80000000000 */
[----:B------:R-:W-:Y:S01]  /*a1a0*/  FADD R43, R107, R42 ;  /* 0x0000002a6b2b7221 */ /* 0x000fe20000000000 */
[--C-:B------:R-:W-:Y:S01]  /*a1b0*/  FFMA R116, R116, UR50, -R0.reuse ;  /* 0x0000003274747c23 */ /* 0x100fe20008000800 */
[--C-:B------:R-:W-:Y:S02]  /*a1c0*/  FFMA R117, R117, UR50, -R0.reuse ;  /* 0x0000003275757c23 */ /* 0x100fe40008000800 */
[----:B------:R-:W-:Y:S01]  /*a1d0*/  FADD R46, R108, R43 ;  /* 0x0000002b6c2e7221 */ /* 0x000fe20000000000 */
[--C-:B------:R-:W-:Y:S01]  /*a1e0*/  FFMA R118, R118, UR50, -R0.reuse ;  /* 0x0000003276767c23 */ /* 0x100fe20008000800 */
        /* <DEDUP_REMOVED lines=12> */
[----:B------:R-:W-:Y:S01]  /*a2b0*/  F2FP.F16.F32.PACK_AB R19, R36, R33 ;  /* 0x000000212413723e */ /* 0x000fe200000000ff */
[----:B------:R-:W-:Y:S01]  /*a2c0*/  FFMA R127, R127, UR50, -R0 ;  /* 0x000000327f7f7c23 */ /* 0x000fe20008000800 */
[----:B------:R-:W-:Y:S01]  /*a2d0*/  FADD R47, R109, R46 ;  /* 0x0000002e6d2f7221 */ /* 0x000fe20000000000 */
[----:B------:R-:W-:Y:S01]  /*a2e0*/  F2FP.F16.F32.PACK_AB R36, R69, R68 ;  /* 0x000000444524723e */ /* 0x000fe200000000ff */
[----:B------:R-:W-:Y:S01]  /*a2f0*/  FMUL R104, R116, 1.4426950216293334961 ;  /* 0x3fb8aa3b74687820 */ /* 0x000fe20000400000 */
[----:B------:R-:W-:Y:S01]  /*a300*/  F2FP.F16.F32.PACK_AB R37, R71, R70 ;  /* 0x000000464725723e */ /* 0x000fe200000000ff */
[----:B------:R-:W-:Y:S01]  /*a310*/  FMUL R105, R117, 1.4426950216293334961 ;  /* 0x3fb8aa3b75697820 */ /* 0x000fe20000400000 */
[----:B------:R-:W-:Y:S01]  /*a320*/  F2FP.F16.F32.PACK_AB R38, R73, R72 ;  /* 0x000000484926723e */ /* 0x000fe200000000ff */
[----:B------:R-:W-:Y:S01]  /*a330*/  FMUL R93, R118, 1.4426950216293334961 ;  /* 0x3fb8aa3b765d7820 */ /* 0x000fe20000400000 */
        /* <DEDUP_REMOVED lines=12> */
[----:B------:R-:W-:Y:S01]  /*a400*/  F2FP.F16.F32.PACK_AB R27, R51, R50 ;  /* 0x00000032331b723e */ /* 0x000fe200000000ff */
[----:B------:R-:W-:Y:S01]  /*a410*/  FMUL R127, R127, 1.4426950216293334961 ;  /* 0x3fb8aa3b7f7f7820 */ /* 0x000fe20000400000 */
[----:B------:R-:W-:Y:S01]  /*a420*/  FADD R50, R110, R47 ;  /* 0x0000002f6e327221 */ /* 0x000fe20000000000 */
[----:B------:R-:W-:Y:S03]  /*a430*/  MUFU.EX2 R104, R104 ;  /* 0x0000006800687308 */ /* 0x000fe60000000800 */
[----:B------:R-:W-:Y:S01]  /*a440*/  FADD R51, R111, R50 ;  /* 0x000000326f337221 */ /* 0x000fe20000000000 */
[----:B------:R-:W-:-:S04]  /*a450*/  F2FP.F16.F32.PACK_AB R29, R55, R54 ;  /* 0x00000036371d723e */ /* 0x000fc800000000ff */
[----:B------:R-:W0:Y:S01]  /*a460*/  MUFU.EX2 R105, R105 ;  /* 0x0000006900697308 */ /* 0x000e220000000800 */
[----:B------:R-:W-:-:S07]  /*a470*/  FADD R54, R112, R51 ;  /* 0x0000003370367221 */ /* 0x000fce0000000000 */
[----:B------:R-:W-:Y:S01]  /*a480*/  MUFU.EX2 R93, R93 ;  /* 0x0000005d005d7308 */ /* 0x000fe20000000800 */
[----:B------:R-:W-:-:S07]  /*a490*/  F2FP.F16.F32.PACK_AB R30, R57, R56 ;  /* 0x00000038391e723e */ /* 0x000fce00000000ff */
[----:B------:R-:W1:Y:S08]  /*a4a0*/  MUFU.EX2 R95, R95 ;  /* 0x0000005f005f7308 */ /* 0x000e700000000800 */
[----:B------:R-:W-:Y:S08]  /*a4b0*/  MUFU.EX2 R97, R97 ;  /* 0x0000006100617308 */ /* 0x000ff00000000800 */
[----:B------:R-:W3:Y:S08]  /*a4c0*/  MUFU.EX2 R98, R98 ;  /* 0x0000006200627308 */ /* 0x000ef00000000800 */
[----:B------:R-:W-:Y:S08]  /*a4d0*/  MUFU.EX2 R100, R100 ;  /* 0x0000006400647308 */ /* 0x000ff00000000800 */
[----:B------:R-:W4:Y:S08]  /*a4e0*/  MUFU.EX2 R101, R101 ;  /* 0x0000006500657308 */ /* 0x000f300000000800 */
[----:B------:R-:W-:Y:S08]  /*a4f0*/  MUFU.EX2 R102, R102 ;  /* 0x0000006600667308 */ /* 0x000ff00000000800 */
[----:B------:R-:W0:Y:S08]  /*a500*/  MUFU.EX2 R94, R94 ;  /* 0x0000005e005e7308 */ /* 0x000e300000000800 */
[----:B------:R-:W-:Y:S08]  /*a510*/  MUFU.EX2 R99, R99 ;  /* 0x0000006300637308 */ /* 0x000ff00000000800 */
[----:B------:R-:W0:Y:S08]  /*a520*/  MUFU.EX2 R68, R127 ;  /* 0x0000007f00447308 */ /* 0x000e300000000800 */
[----:B------:R-:W-:Y:S08]  /*a530*/  MUFU.EX2 R69, R69 ;  /* 0x0000004500457308 */ /* 0x000ff00000000800 */
[----:B------:R-:W0:Y:S08]  /*a540*/  MUFU.EX2 R70, R70 ;  /* 0x0000004600467308 */ /* 0x000e300000000800 */
[----:B------:R-:W-:Y:S08]  /*a550*/  MUFU.EX2 R71, R71 ;  /* 0x0000004700477308 */ /* 0x000ff00000000800 */
[----:B------:R-:W0:Y:S01]  /*a560*/  MUFU.EX2 R72, R72 ;  /* 0x0000004800487308 */ /* 0x000e220000000800 */
[----:B------:R-:W-:Y:S01]  /*a570*/  FADD R57, R113, R54 ;  /* 0x0000003671397221 */ /* 0x000fe20000000000 */
[----:B------:R-:W-:-:S03]  /*a580*/  F2FP.F16.F32.PACK_AB R32, R61, R60 ;  /* 0x0000003c3d20723e */ /* 0x000fc600000000ff */
[----:B------:R-:W-:Y:S01]  /*a590*/  FADD R60, R114, R57 ;  /* 0x00000039723c7221 */ /* 0x000fe20000000000 */
[----:B------:R-:W-:Y:S02]  /*a5a0*/  F2FP.F16.F32.PACK_AB R13, R24, R22 ;  /* 0x00000016180d723e */ /* 0x000fe400000000ff */
[----:B------:R-:W-:Y:S01]  /*a5b0*/  F2FP.F16.F32.PACK_AB R39, R75, R74 ;  /* 0x0000004a4b27723e */ /* 0x000fe200000000ff */
[----:B------:R-:W-:Y:S01]  /*a5c0*/  FADD R74, R115, R60 ;  /* 0x0000003c734a7221 */ /* 0x000fe20000000000 */
[----:B------:R-:W-:Y:S02]  /*a5d0*/  LOP3.LUT R73, R188, 0x60, RZ, 0x3c, !PT ;  /* 0x00000060bc497812 */ /* 0x000fe400078e3cff */
[----:B------:R-:W-:Y:S02]  /*a5e0*/  F2FP.F16.F32.PACK_AB R22, R41, R40 ;  /* 0x000000282916723e */ /* 0x000fe400000000ff */
[----:B------:R-:W-:Y:S02]  /*a5f0*/  F2FP.F16.F32.PACK_AB R24, R45, R44 ;  /* 0x0000002c2d18723e */ /* 0x000fe400000000ff */
[----:B------:R-:W-:-:S02]  /*a600*/  F2FP.F16.F32.PACK_AB R26, R49, R48 ;  /* 0x00000030311a723e */ /* 0x000fc400000000ff */
[----:B------:R-:W-:Y:S02]  /*a610*/  F2FP.F16.F32.PACK_AB R28, R53, R52 ;  /* 0x00000034351c723e */ /* 0x000fe400000000ff */
[----:B------:R-:W-:Y:S02]  /*a620*/  F2FP.F16.F32.PACK_AB R31, R59, R58 ;  /* 0x0000003a3b1f723e */ /* 0x000fe400000000ff */
[----:B------:R-:W-:Y:S02]  /*a630*/  F2FP.F16.F32.PACK_AB R33, R63, R62 ;  /* 0x0000003e3f21723e */ /* 0x000fe400000000ff */
[----:B------:R-:W-:Y:S02]  /*a640*/  F2FP.F16.F32.PACK_AB R34, R65, R64 ;  /* 0x000000404122723e */ /* 0x000fe400000000ff */
[----:B------:R-:W-:Y:S02]  /*a650*/  F2FP.F16.F32.PACK_AB R35, R67, R66 ;  /* 0x000000424323723e */ /* 0x000fe400000000ff */
[----:B------:R-:W-:-:S02]  /*a660*/  LOP3.LUT R75, R188, 0x70, RZ, 0x3c, !PT ;  /* 0x00000070bc4b7812 */ /* 0x000fc400078e3cff */
[----:B------:R-:W-:Y:S02]  /*a670*/  F2FP.F16.F32.PACK_AB R40, R77, R76 ;  /* 0x0000004c4d28723e */ /* 0x000fe400000000ff */
[----:B------:R-:W-:Y:S02]  /*a680*/  F2FP.F16.F32.PACK_AB R41, R79, R78 ;  /* 0x0000004e4f29723e */ /* 0x000fe400000000ff */
[----:B------:R-:W-:Y:S02]  /*a690*/  F2FP.F16.F32.PACK_AB R42, R82, R81 ;  /* 0x00000051522a723e */ /* 0x000fe400000000ff */
        /* <DEDUP_REMOVED lines=17> */
[----:B0-----:R-:W-:Y:S02]  /*a7b0*/  F2FP.F16.F32.PACK_AB R60, R105, R104 ;  /* 0x00000068693c723e */ /* 0x001fe400000000ff */
[----:B-1----:R-:W-:Y:S02]  /*a7c0*/  F2FP.F16.F32.PACK_AB R61, R95, R93 ;  /* 0x0000005d5f3d723e */ /* 0x002fe400000000ff */
[----:B---3--:R-:W-:Y:S02]  /*a7d0*/  F2FP.F16.F32.PACK_AB R62, R98, R97 ;  /* 0x00000061623e723e */ /* 0x008fe400000000ff */
[----:B----4-:R-:W-:-:S02]  /*a7e0*/  F2FP.F16.F32.PACK_AB R63, R101, R100 ;  /* 0x00000064653f723e */ /* 0x010fc400000000ff */
[----:B------:R-:W-:Y:S02]  /*a7f0*/  F2FP.F16.F32.PACK_AB R64, R94, R102 ;  /* 0x000000665e40723e */ /* 0x000fe400000000ff */
[----:B------:R-:W-:Y:S02]  /*a800*/  F2FP.F16.F32.PACK_AB R65, R68, R99 ;  /* 0x000000634441723e */ /* 0x000fe400000000ff */
[----:B------:R-:W-:Y:S02]  /*a810*/  F2FP.F16.F32.PACK_AB R66, R70, R69 ;  /* 0x000000454642723e */ /* 0x000fe400000000ff */
[----:B------:R-:W-:Y:S01]  /*a820*/  F2FP.F16.F32.PACK_AB R67, R72, R71 ;  /* 0x000000474843723e */ /* 0x000fe200000000ff */
[----:B--2---:R0:W-:Y:S04]  /*a830*/  STS.U16 [R73+UR13+0x6300], R80 ;  /* 0x0063005049007988 */ /* 0x0041e8000800040d */
[----:B------:R0:W-:Y:S04]  /*a840*/  STS.U16 [R73+UR13+0x6700], R83 ;  /* 0x0067005349007988 */ /* 0x0001e8000800040d */
[----:B------:R0:W-:Y:S04]  /*a850*/  STS.U16 [R73+UR13+0x6b00], R85 ;  /* 0x006b005549007988 */ /* 0x0001e8000800040d */
[----:B------:R0:W-:Y:S01]  /*a860*/  STS.U16 [R73+UR13+0x6f00], R90 ;  /* 0x006f005a49007988 */ /* 0x0001e2000800040d */
[----:B------:R1:W-:Y:S03]  /*a870*/  STTM.x64 tmem[UR15+0xa0], R4 ;  /* 0x0000a004000079ed */ /* 0x0003e6000834000f */
[----:B------:R0:W-:Y:S04]  /*a880*/  STS.U16 [R75+UR13+0x6380], R92 ;  /* 0x0063805c4b007988 */ /* 0x0001e8000800040d */
[----:B------:R0:W-:Y:S04]  /*a890*/  STS.U16 [R75+UR13+0x6780], R96 ;  /* 0x006780604b007988 */ /* 0x0001e8000800040d */
[----:B-----5:R0:W-:Y:S04]  /*a8a0*/  STS.U16 [R75+UR13+0x6b80], R210 ;  /* 0x006b80d24b007988 */ /* 0x0201e8000800040d */
[----:B------:R0:W-:Y:S01]  /*a8b0*/  STS.U16 [R75+UR13+0x6f80], R211 ;  /* 0x006f80d34b007988 */ /* 0x0001e2000800040d */
[----:B------:R-:W2:Y:S02]  /*a8c0*/  FENCE.VIEW.ASYNC.T ;  /* 0x00000000000073c6 */ /* 0x000ea40000000200 */
[----:B--2---:R-:W-:Y:S06]  /*a8d0*/  BAR.SYNC.DEFER_BLOCKING 0x0 ;  /* 0x0000000000007b1d */ /* 0x004fec0000010000 */
[----:B------:R-:W2:Y:S01]  /*a8e0*/  LDTM.x32 R4, tmem[UR15] ;  /* 0x0000000f000479ee */ /* 0x000ea200082c0000 */
[----:B------:R-:W-:-:S04]  /*a8f0*/  FADD R103, R103, R74 ;  /* 0x0000004a67677221 */ /* 0x000fc80000000000 */
[----:B------:R-:W-:Y:S01]  /*a900*/  FADD R104, R104, R103 ;  /* 0x0000006768687221 */ /* 0x000fe20000000000 */
[----:B------:R-:W-:-:S03]  /*a910*/  NOP ;  /* 0x0000000000007918 */ /* 0x000fc60000000000 */
[----:B------:R-:W-:-:S04]  /*a920*/  FADD R104, R105, R104 ;  /* 0x0000006869687221 */ /* 0x000fc80000000000 */
[----:B------:R-:W-:-:S04]  /*a930*/  FADD R104, R93, R104 ;  /* 0x000000685d687221 */ /* 0x000fc80000000000 */
[----:B------:R-:W-:-:S04]  /*a940*/  FADD R104, R95, R104 ;  /* 0x000000685f687221 */ /* 0x000fc80000000000 */
[----:B------:R-:W-:-:S04]  /*a950*/  FADD R97, R97, R104 ;  /* 0x0000006861617221 */ /* 0x000fc80000000000 */
[----:B------:R-:W-:-:S04]  /*a960*/  FADD R97, R98, R97 ;  /* 0x0000006162617221 */ /* 0x000fc80000000000 */
[----:B------:R-:W-:-:S04]  /*a970*/  FADD R100, R100, R97 ;  /* 0x0000006164647221 */ /* 0x000fc80000000000 */
[----:B------:R-:W-:Y:S01]  /*a980*/  FADD R101, R101, R100 ;  /* 0x0000006465657221 */ /* 0x000fe20000000000 */
[----:B-1----:R-:W-:-:S04]  /*a990*/  FADD R36, -R0, R135 ;  /* 0x0000008700247221 */ /* 0x002fc80000000100 */
[----:B------:R-:W-:-:S04]  /*a9a0*/  FMUL R36, R36, 1.4426950216293334961 ;  /* 0x3fb8aa3b24247820 */ /* 0x000fc80000400000 */
[----:B------:R-:W2:Y:S02]  /*a9b0*/  MUFU.EX2 R37, R36 ;  /* 0x0000002400257308 */ /* 0x000ea40000000800 */
[C---:B--2---:R-:W-:Y:S01]  /*a9c0*/  FMUL R4, R37.reuse, R4 ;  /* 0x0000000425047220 */ /* 0x044fe20000400000 */
        /* <DEDUP_REMOVED lines=31> */
[----:B------:R0:W-:Y:S01]  /*abc0*/  STTM.x32 tmem[UR15], R4 ;  /* 0x00000004000079ed */ /* 0x0001e200082c000f */
[----:B------:R-:W1:Y:S02]  /*abd0*/  FENCE.VIEW.ASYNC.T ;  /* 0x00000000000073c6 */ /* 0x000e640000000200 */
[----:B-1----:R-:W-:Y:S01]  /*abe0*/  BAR.SYNC.DEFER_BLOCKING 0x0 ;  /* 0x0000000000007b1d */ /* 0x002fe20000010000 */
[----:B------:R-:W-:-:S05]  /*abf0*/  FADD R101, R102, R101 ;  /* 0x0000006566657221 */ /* 0x000fca0000000000 */
[----:B------:R1:W-:Y:S06]  /*ac00*/  MEMBAR.ALL.CTA ;  /* 0x0000000000007992 */ /* 0x0003ec0000008000 */
[----:B-1----:R-:W1:Y:S01]  /*ac10*/  FENCE.VIEW.ASYNC.S ;  /* 0x00000000000073c6 */ /* 0x002e620000000000 */
[----:B------:R-:W-:-:S04]  /*ac20*/  FADD R94, R94, R101 ;  /* 0x000000655e5e7221 */ /* 0x000fc80000000000 */
[----:B------:R-:W-:-:S04]  /*ac30*/  FADD R99, R99, R94 ;  /* 0x0000005e63637221 */ /* 0x000fc80000000000 */
[----:B------:R-:W-:-:S04]  /*ac40*/  FADD R68, R68, R99 ;  /* 0x0000006344447221 */ /* 0x000fc80000000000 */
[----:B------:R-:W-:-:S04]  /*ac50*/  FADD R69, R69, R68 ;  /* 0x0000004445457221 */ /* 0x000fc80000000000 */
[----:B------:R-:W-:Y:S01]  /*ac60*/  FADD R70, R70, R69 ;  /* 0x0000004546467221 */ /* 0x000fe20000000000 */
[----:B------:R-:W-:-:S03]  /*ac70*/  ULEA UR17, UR23, UR13, 0x3 ;  /* 0x0000000d17117291 */ /* 0x000fc6000f8e18ff */
[----:B------:R-:W-:Y:S01]  /*ac80*/  FADD R71, R71, R70 ;  /* 0x0000004647477221 */ /* 0x000fe20000000000 */
[----:B------:R-:W-:-:S03]  /*ac90*/  UIADD3 UR17, UPT, UPT, UR17, 0x8000, URZ ;  /* 0x0000800011117890 */ /* 0x000fc6000fffe0ff */
[----:B------:R-:W-:Y:S01]  /*aca0*/  FADD R72, R72, R71 ;  /* 0x0000004748487221 */ /* 0x000fe20000000000 */
[----:B------:R-:W-:Y:S01]  /*acb0*/  UMOV UR7, UR8 ;  /* 0x0000000800077c82 */ /* 0x000fe20008000000 */
[----:B-1----:R-:W-:Y:S06]  /*acc0*/  BAR.SYNC.DEFER_BLOCKING 0x0 ;  /* 0x0000000000007b1d */ /* 0x002fec0000010000 */
[----:B------:R-:W-:Y:S05]  /*acd0*/  BRA.U UP1, `(.L_x_16) ;  /* 0x0000000101947547 */ /* 0x000fea000b800000 */
[----:B------:R-:W-:Y:S02]  /*ace0*/  UIADD3 UR27, UPT, UPT, UR14, 0xa8, URZ ;  /* 0x000000a80e1b7890 */ /* 0x000fe4000fffe0ff */
[----:B------:R-:W-:Y:S02]  /*acf0*/  UIADD3 UR51, UPT, UPT, UR14, 0xb0, URZ ;  /* 0x000000b00e337890 */ /* 0x000fe4000fffe0ff */
[----:B------:R-:W-:Y:S02]  /*ad00*/  UIADD3 UR62, UPT, UPT, UR14, 0xb8, URZ ;  /* 0x000000b80e3e7890 */ /* 0x000fe4000fffe0ff */
[----:B------:R-:W-:Y:S02]  /*ad10*/  UIADD3 UR63, UPT, UPT, UR14, 0xc0, URZ ;  /* 0x000000c00e3f7890 */ /* 0x000fe4000fffe0ff */
[----:B------:R-:W-:Y:S02]  /*ad20*/  UIADD3 UR64, UPT, UPT, UR14, 0xc8, URZ ;  /* 0x000000c80e407890 */ /* 0x000fe4000fffe0ff */
[----:B------:R-:W-:Y:S01]  /*ad30*/  UIADD3 UR65, UPT, UPT, UR14, 0xd0, URZ ;  /* 0x000000d00e417890 */ /* 0x000fe2000fffe0ff */
[----:B------:R-:W-:Y:S01]  /*ad40*/  UMOV UR10, 0x0 ;  /* 0x00000000000a7882 */ /* 0x000fe20000000000 */
[----:B------:R-:W-:Y:S01]  /*ad50*/  UMOV UR11, 0x8080010 ;  /* 0x08080010000b7882 */ /* 0x000fe20000000000 */
[----:B------:R-:W-:Y:S01]  /*ad60*/  UMOV UR25, 0x40004040 ;  /* 0x4000404000197882 */ /* 0x000fe20000000000 */
[----:B------:R-:W-:-:S02]  /*ad70*/  UIADD3 UR66, UPT, UPT, UR14, 0xd8, URZ ;  /* 0x000000d80e427890 */ /* 0x000fc4000fffe0ff */
[----:B------:R1:W-:Y:S01]  /*ad80*/  UTCHMMA tmem[UR21], gdesc[UR24], tmem[UR14], tmem[UR10], idesc[UR11], UPT ;  /* 0x00ff0a18150079ea */ /* 0x0003e2000b80000e */
[----:B------:R-:W-:Y:S01]  /*ad90*/  UMOV UR28, 0x0 ;  /* 0x00000000001c7882 */ /* 0x000fe20000000000 */
        /* <DEDUP_REMOVED lines=14> */
[----:B------:R-:W-:Y:S01]  /*ae80*/  UMOV UR8, UR17 ;  /* 0x0000001100087c82 */ /* 0x000fe20008000000 */
[----:B------:R-:W-:Y:S01]  /*ae90*/  UMOV UR9, URZ ;  /* 0x000000ff00097c82 */ /* 0x000fe20008000000 */
[----:B------:R1:W-:Y:S01]  /*aea0*/  UTCHMMA tmem[UR63], gdesc[UR42], tmem[UR14], tmem[UR54], idesc[UR55], UPT ;  /* 0x00ff362a3f0079ea */ /* 0x0003e2000b80000e */
[----:B------:R-:W-:Y:S01]  /*aeb0*/  UMOV UR60, 0x0 ;  /* 0x00000000003c7882 */ /* 0x000fe20000000000 */
[----:B------:R-:W-:Y:S01]  /*aec0*/  UMOV UR61, 0x8080010 ;  /* 0x08080010003d7882 */ /* 0x000fe20000000000 */
[----:B------:R1:W-:Y:S01]  /*aed0*/  UTCHMMA tmem[UR64], gdesc[UR44], tmem[UR14], tmem[UR56], idesc[UR57], UPT ;  /* 0x00ff382c400079ea */ /* 0x0003e2000b80000e */
[----:B------:R-:W-:Y:S01]  /*aee0*/  UMOV UR8, UR8 ;  /* 0x0000000800087c82 */ /* 0x000fe20008000000 */
[----:B------:R1:W-:Y:S01]  /*aef0*/  UTCHMMA tmem[UR65], gdesc[UR46], tmem[UR14], tmem[UR58], idesc[UR59], UPT ;  /* 0x00ff3a2e410079ea */ /* 0x0003e2000b80000e */
[----:B------:R1:W-:Y:S01]  /*af00*/  UTCHMMA tmem[UR66], gdesc[UR48], tmem[UR14], tmem[UR60], idesc[UR61], UPT ;  /* 0x00ff3c30420079ea */ /* 0x0003e2000b80000e */
[----:B------:R1:W-:Y:S01]  /*af10*/  UTCBAR [UR8], URZ ;  /* 0x000000ff080073e9 */ /* 0x0003e200080000ff */
[----:B------:R-:W-:Y:S01]  /*af20*/  NOP ;  /* 0x0000000000007918 */ /* 0x000fe20000000000 */
.L_x_16:
[----:B------:R-:W-:Y:S01]  /*af30*/  UIADD3 UR23, UPT, UPT, UR23, 0x1, URZ ;  /* 0x0000000117177890 */ /* 0x000fe2000fffe0ff */
[----:B------:R-:W-:Y:S01]  /*af40*/  FFMA R134, R37, R134, R72 ;  /* 0x0000008625867223 */ /* 0x000fe20000000048 */
[----:B------:R-:W-:Y:S01]  /*af50*/  UIADD3 UR6, UPT, UPT, UR6, 0x80, URZ ;  /* 0x0000008006067890 */ /* 0x000fe2000fffe0ff */
[----:B------:R-:W-:Y:S01]  /*af60*/  IADD3 R3, PT, PT, R3, UR22, RZ ;  /* 0x0000001603037c10 */ /* 0x000fe2000fffe0ff */
[----:B------:R-:W-:Y:S01]  /*af70*/  UISETP.GT.AND UP2, UPT, UR23, 0x1, UPT ;  /* 0x000000011700788c */ /* 0x000fe2000bf44270 */
[----:B------:R-:W-:Y:S02]  /*af80*/  IADD3 R2, PT, PT, R252, R2, RZ ;  /* 0x00000002fc027210 */ /* 0x000fe40007ffe0ff */
[----:B0-----:R-:W-:Y:S01]  /*af90*/  MOV R26, UR7 ;  /* 0x00000007001a7c02 */ /* 0x001fe20008000f00 */
[----:B-1----:R-:W-:Y:S01]  /*afa0*/  USEL UR8, URZ, 0x1, !UP2 ;  /* 0x00000001ff087887 */ /* 0x002fe2000d000000 */
[----:B------:R-:W-:Y:S01]  /*afb0*/  MOV R135, R0 ;  /* 0x0000000000877202 */ /* 0x000fe20000000f00 */
[----:B------:R-:W-:-:S02]  /*afc0*/  USEL UR23, UR23, URZ, !UP2 ;  /* 0x000000ff17177287 */ /* 0x000fc4000d000000 */
[----:B------:R-:W-:Y:S02]  /*afd0*/  UISETP.GE.AND UP2, UPT, UR6, UR20, UPT ;  /* 0x000000140600728c */ /* 0x000fe4000bf46270 */
[----:B------:R-:W-:-:S07]  /*afe0*/  ULOP3.LUT UR8, UR7, UR8, URZ, 0x3c, !UPT ;  /* 0x0000000807087292 */ /* 0x000fce000f8e3cff */
[----:B------:R-:W-:Y:S05]  /*aff0*/  BRA.U !UP2, `(.L_x_17) ;  /* 0xffffffb90a5c7547 */ /* 0x000fea000b83ffff */
.L_x_12:
[C---:B------:R-:W-:Y:S01]  /*b000*/  FMUL R2, R134.reuse, 8388608 ;  /* 0x4b00000086027820 */ /* 0x040fe20000400000 */
[C---:B------:R-:W-:Y:S01]  /*b010*/  FSETP.GEU.AND P5, PT, R134.reuse, 1.175494350822287508e-38, PT ;  /* 0x008000008600780b */ /* 0x040fe20003fae000 */
[----:B------:R-:W0:Y:S01]  /*b020*/  LDCU UR6, c[0x0][0x3f0] ;  /* 0x00007e00ff0677ac */ /* 0x000e220008000800 */
[----:B-1----:R-:W-:Y:S01]  /*b030*/  HFMA2 R5, -RZ, RZ, 1.443359375, -0.2030029296875 ;  /* 0x3dc6b27fff057431 */ /* 0x002fe200000001ff */
[----:B------:R-:W-:Y:S02]  /*b040*/  FSETP.GEU.AND P2, PT, |R134|, 1.175494350822287508e-38, PT ;  /* 0x008000008600780b */ /* 0x000fe40003f4e200 */
[----:B------:R-:W-:Y:S01]  /*b050*/  FSEL R42, R2, R134, !P5 ;  /* 0x00000086022a7208 */ /* 0x000fe20006800000 */
[----:B------:R-:W1:Y:S01]  /*b060*/  LDCU.64 UR4, c[0x0][0x3e0] ;  /* 0x00007c00ff0477ac */ /* 0x000e620008000a00 */
[----:B------:R-:W-:Y:S02]  /*b070*/  FSETP.GT.AND P3, PT, |R134|, 8.50705917302346158658e+37, PT ;  /* 0x7e8000008600780b */ /* 0x000fe40003f64200 */
[----:B------:R-:W-:-:S04]  /*b080*/  IADD3 R2, PT, PT, R42, -0x3f3504f3, RZ ;  /* 0xc0cafb0d2a027810 */ /* 0x000fc80007ffe0ff */
[----:B------:R-:W-:-:S04]  /*b090*/  LOP3.LUT R3, R2, 0xff800000, RZ, 0xc0, !PT ;  /* 0xff80000002037812 */ /* 0x000fc800078ec0ff */
[----:B------:R-:W-:Y:S01]  /*b0a0*/  IADD3 R2, PT, PT, R42, -R3, RZ ;  /* 0x800000032a027210 */ /* 0x000fe20007ffe0ff */
[----:B0-----:R-:W-:-:S04]  /*b0b0*/  UISETP.GE.AND UP0, UPT, UR6, 0x1, UPT ;  /* 0x000000010600788c */ /* 0x001fc8000bf06270 */
[----:B------:R-:W-:-:S04]  /*b0c0*/  FADD R36, R2, -1 ;  /* 0xbf80000002247421 */ /* 0x000fc80000000000 */
[----:B------:R-:W-:-:S04]  /*b0d0*/  FFMA.FTZ R5, R36, R5, -0.16845393180847167969 ;  /* 0xbe2c7f3024057423 */ /* 0x000fc80000010005 */
[----:B------:R-:W-:-:S04]  /*b0e0*/  FFMA.FTZ R5, R36, R5, 0.1716887056827545166 ;  /* 0x3e2fcf2a24057423 */ /* 0x000fc80000010005 */
[----:B------:R-:W-:-:S04]  /*b0f0*/  FFMA.FTZ R5, R36, R5, -0.17900948226451873779 ;  /* 0xbe374e4324057423 */ /* 0x000fc80000010005 */
[----:B------:R-:W-:-:S04]  /*b100*/  FFMA.FTZ R5, R36, R5, 0.20512372255325317383 ;  /* 0x3e520bf424057423 */ /* 0x000fc80000010005 */
[----:B------:R-:W-:Y:S01]  /*b110*/  FFMA.FTZ R5, R36, R5, -0.24046532809734344482 ;  /* 0xbe763c8b24057423 */ /* 0x000fe20000010005 */
[----:B-1----:R-:W-:Y:S06]  /*b120*/  BRA.U !UP0, `(.L_x_18) ;  /* 0x0000000108107547 */ /* 0x002fec000b800000 */
[----:B------:R-:W-:-:S06]  /*b130*/  USHF.L.U32 UR7, UR7, 0x1f, URZ ;  /* 0x0000001f07077899 */ /* 0x000fcc00080006ff */
[----:B------:R-:W-:-:S04]  /*b140*/  MOV R2, UR7 ;  /* 0x0000000700027c02 */ /* 0x000fc80008000f00 */
[----:B------:R-:W0:Y:S02]  /*b150*/  SYNCS.PHASECHK.TRANS64.TRYWAIT P4, [UR17], R2 ;  /* 0x00000002ff0075a7 */ /* 0x000e240008081111 */
[----:B0-----:R-:W-:Y:S05]  /*b160*/  @!P4 BRA `(.L_x_19) ;  /* 0x0000001400c8c947 */ /* 0x001fea0003800000 */
.L_x_18:
[----:B------:R-:W0:Y:S01]  /*b170*/  S2R R38, SR_TID.X ;  /* 0x0000000000267919 */ /* 0x000e220000002100 */
[----:B------:R-:W-:Y:S01]  /*b180*/  FFMA.FTZ R5, R36, R5, 0.28857114911079406738 ;  /* 0x3e93bf9924057423 */ /* 0x000fe20000010005 */
[----:B------:R-:W1:Y:S01]  /*b190*/  LDC.64 R40, c[0x0][0x398] ;  /* 0x0000e600ff287b82 */ /* 0x000e620000000a00 */
[----:B------:R-:W-:-:S07]  /*b1a0*/  @P3 FMUL R134, R134, 0.25 ;  /* 0x3e80000086863820 */ /* 0x000fce0000400000 */
[----:B------:R-:W-:Y:S01]  /*b1b0*/  BAR.SYNC.DEFER_BLOCKING 0x0 ;  /* 0x0000000000007b1d */ /* 0x000fe20000010000 */
[----:B------:R-:W-:Y:S01]  /*b1c0*/  FFMA.FTZ R37, R36, R5, -0.36067417263984680176 ;  /* 0xbeb8aa4924257423 */ /* 0x000fe20000010005 */
[----:B------:R-:W-:Y:S01]  /*b1d0*/  ISETP.GE.U32.AND P6, PT, R42, 0x7f800000, PT ;  /* 0x7f8000002a00780c */ /* 0x000fe20003fc6070 */
[----:B------:R-:W-:Y:S01]  /*b1e0*/  UIMAD UR4, UR12, UR4, URZ ;  /* 0x000000040c0472a4 */ /* 0x000fe2000f8e02ff */
[----:B------:R-:W-:Y:S01]  /*b1f0*/  FSEL R2, RZ, -23, P5 ;  /* 0xc1b80000ff027808 */ /* 0x000fe20002800000 */
[----:B------:R-:W-:Y:S01]  /*b200*/  FFMA.FTZ R37, R36, R37, 0.48089820146560668945 ;  /* 0x3ef6384a24257423 */ /* 0x000fe20000010025 */
[----:B------:R-:W-:Y:S01]  /*b210*/  I2FP.F32.S32 R3, R3 ;  /* 0x0000000300037245 */ /* 0x000fe20000201400 */
[----:B------:R-:W-:Y:S01]  /*b220*/  @!P2 FMUL R134, R134, 16777216 ;  /* 0x4b8000008686a820 */ /* 0x000fe20000400000 */
[----:B------:R-:W2:Y:S01]  /*b230*/  S2R R96, SR_CTAID.X ;  /* 0x0000000000607919 */ /* 0x000ea20000002500 */
[C---:B------:R-:W-:Y:S01]  /*b240*/  FFMA.FTZ R37, R36.reuse, R37, -0.72134751081466674805 ;  /* 0xbf38aa3b24257423 */ /* 0x040fe20000010025 */
[----:B------:R-:W3:Y:S01]  /*b250*/  LDC R101, c[0x0][0x3e8] ;  /* 0x0000fa00ff657b82 */ /* 0x000ee20000000800 */
[----:B------:R-:W4:Y:S01]  /*b260*/  MUFU.RCP R39, R134 ;  /* 0x0000008600277308 */ /* 0x000f220000001000 */
[----:B------:R-:W-:Y:S01]  /*b270*/  FFMA.FTZ R2, R3, 1.1920928955078125e-07, R2 ;  /* 0x3400000003027823 */ /* 0x000fe20000010002 */
[----:B------:R-:W-:-:S04]  /*b280*/  FMUL R37, R36, R37 ;  /* 0x0000002524257220 */ /* 0x000fc80000400000 */
[----:B------:R-:W-:-:S04]  /*b290*/  FMUL R37, R36, R37 ;  /* 0x0000002524257220 */ /* 0x000fc80000400000 */
[----:B------:R-:W-:Y:S01]  /*b2a0*/  FFMA.FTZ R37, R36, 1.4426950216293334961, R37 ;  /* 0x3fb8aa3b24257823 */ /* 0x000fe20000010025 */
[----:B------:R-:W5:Y:S02]  /*b2b0*/  @!P1 SYNCS.CCTL.IV [UR13+0x8000] ;  /* 0x00800000ff0099b1 */ /* 0x000f64000800000d */
[----:B-----5:R-:W-:Y:S01]  /*b2c0*/  BAR.SYNC.DEFER_BLOCKING 0x0 ;  /* 0x0000000000007b1d */ /* 0x020fe20000010000 */
[----:B------:R-:W-:Y:S01]  /*b2d0*/  FADD R37, R2, R37 ;  /* 0x0000002502257221 */ /* 0x000fe20000000000 */
[----:B0-----:R-:W-:-:S04]  /*b2e0*/  LOP3.LUT R98, R38, 0x7f, RZ, 0xc0, !PT ;  /* 0x0000007f26627812 */ /* 0x001fc800078ec0ff */
[----:B------:R-:W0:Y:S01]  /*b2f0*/  LDTM.x32 R4, tmem[UR15] ;  /* 0x0000000f000479ee */ /* 0x000e2200082c0000 */
[C---:B---3--:R-:W-:Y:S01]  /*b300*/  IMAD R119, R101.reuse, 0x38, RZ ;  /* 0x0000003865777824 */ /* 0x048fe200078e02ff */
[CC--:B------:R-:W-:Y:S01]  /*b310*/  LEA R47, R101.reuse, -R101.reuse, 0x4 ;  /* 0x80000065652f7211 */ /* 0x0c0fe200078e20ff */
[C---:B------:R-:W-:Y:S01]  /*b320*/  IMAD R45, R101.reuse, 0x1c, RZ ;  /* 0x0000001c652d7824 */ /* 0x040fe200078e02ff */
[CC--:B------:R-:W-:Y:S01]  /*b330*/  LEA R51, R101.reuse, R101.reuse, 0x4 ;  /* 0x0000006565337211 */ /* 0x0c0fe200078e20ff */
[C---:B------:R-:W-:Y:S01]  /*b340*/  IMAD R115, R101.reuse, 0x34, RZ ;  /* 0x0000003465737824 */ /* 0x040fe200078e02ff */
[C---:B------:R-:W-:Y:S01]  /*b350*/  SHF.L.U32 R49, R101.reuse, 0x4, RZ ;  /* 0x0000000465317819 */ /* 0x040fe200000006ff */
[C---:B------:R-:W-:Y:S01]  /*b360*/  IMAD R109, R101.reuse, 0x2c, RZ ;  /* 0x0000002c656d7824 */ /* 0x040fe200078e02ff */
[----:B--2---:R-:W-:Y:S01]  /*b370*/  LEA R96, R96, R98, 0x7 ;  /* 0x0000006260607211 */ /* 0x004fe200078e38ff */
[C---:B------:R-:W-:Y:S01]  /*b380*/  IMAD R61, R101.reuse, 0x1a, RZ ;  /* 0x0000001a653d7824 */ /* 0x040fe200078e02ff */
[C---:B------:R-:W-:Y:S01]  /*b390*/  LEA R71, R101.reuse, -R101, 0x5 ;  /* 0x8000006565477211 */ /* 0x040fe200078e28ff */
[----:B------:R-:W-:-:S02]  /*b3a0*/  IMAD R69, R101, 0x1e, RZ ;  /* 0x0000001e65457824 */ /* 0x000fc400078e02ff */
[----:B------:R-:W-:Y:S01]  /*b3b0*/  IMAD R38, R96, UR5, RZ ;  /* 0x0000000560267c24 */ /* 0x000fe2000f8e02ff */
[----:B------:R-:W-:Y:S01]  /*b3c0*/  USHF.L.U32 UR5, UR4, 0x1, URZ ;  /* 0x0000000104057899 */ /* 0x000fe200080006ff */
[C---:B------:R-:W-:Y:S01]  /*b3d0*/  IMAD R123, R101.reuse, 0x3c, RZ ;  /* 0x0000003c657b7824 */ /* 0x040fe200078e02ff */
[----:B------:R-:W2:Y:S01]  /*b3e0*/  @!P1 SYNCS.CCTL.IV [UR13+0x8008] ;  /* 0x00800800ff0099b1 */ /* 0x000ea2000800000d */
[----:B------:R-:W-:Y:S01]  /*b3f0*/  IMAD R103, R101, 0x22, RZ ;  /* 0x0000002265677824 */ /* 0x000fe200078e02ff */
[C---:B------:R-:W-:Y:S01]  /*b400*/  SHF.L.U32 R3, R38.reuse, 0x1, RZ ;  /* 0x0000000126037819 */ /* 0x040fe200000006ff */
[----:B------:R-:W-:Y:S01]  /*b410*/  IMAD.HI R38, R38, 0x2, RZ ;  /* 0x0000000226267827 */ /* 0x000fe200078e02ff */
[----:B------:R-:W-:Y:S02]  /*b420*/  NOP ;  /* 0x0000000000007918 */ /* 0x000fe40000000000 */
[----:B-1----:R-:W-:Y:S01]  /*b430*/  IADD3 R2, P4, P5, R3, UR5, R40 ;  /* 0x0000000503027c10 */ /* 0x002fe2000fd9e028 */
[----:B------:R-:W-:Y:S01]  /*b440*/  UIMAD.WIDE UR4, UR4, 0x2, URZ ;  /* 0x00000002040478a5 */ /* 0x000fe2000f8e02ff */
[----:B------:R-:W-:Y:S01]  /*b450*/  @P6 MOV R3, 0x7f800000 ;  /* 0x7f80000000036802 */ /* 0x000fe20000000f00 */
[----:B0-----:R-:W-:Y:S01]  /*b460*/  @P3 FMUL R6, R6, 0.25 ;  /* 0x3e80000006063820 */ /* 0x001fe20000400000 */
[----:B------:R-:W-:Y:S01]  /*b470*/  @P3 FMUL R7, R7, 0.25 ;  /* 0x3e80000007073820 */ /* 0x000fe20000400000 */
[----:B------:R-:W-:Y:S01]  /*b480*/  @P3 FMUL R23, R23, 0.25 ;  /* 0x3e80000017173820 */ /* 0x000fe20000400000 */
[----:B------:R-:W-:Y:S01]  /*b490*/  @P3 FMUL R4, R4, 0.25 ;  /* 0x3e80000004043820 */ /* 0x000fe20000400000 */
[C---:B------:R-:W-:Y:S01]  /*b4a0*/  @P6 FFMA.FTZ R37, R42.reuse, R3, +INF ;  /* 0x7f8000002a256423 */ /* 0x040fe20000010003 */
[----:B------:R-:W-:Y:S01]  /*b4b0*/  FSETP.NEU.AND P6, PT, R42, RZ, PT ;  /* 0x000000ff2a00720b */ /* 0x000fe20003fcd000 */
[----:B------:R-:W-:Y:S01]  /*b4c0*/  @!P2 FMUL R6, R6, 16777216 ;  /* 0x4b8000000606a820 */ /* 0x000fe20000400000 */
[----:B------:R-:W-:Y:S01]  /*b4d0*/  @!P2 FMUL R7, R7, 16777216 ;  /* 0x4b8000000707a820 */ /* 0x000fe20000400000 */
[----:B------:R-:W-:Y:S01]  /*b4e0*/  @P3 FMUL R5, R5, 0.25 ;  /* 0x3e80000005053820 */ /* 0x000fe20000400000 */
[----:B------:R-:W-:Y:S01]  /*b4f0*/  @P3 FMUL R9, R9, 0.25 ;  /* 0x3e80000009093820 */ /* 0x000fe20000400000 */
[----:B------:R-:W-:Y:S01]  /*b500*/  FSEL R37, R37, -INF , P6 ;  /* 0xff80000025257808 */ /* 0x000fe20003000000 */
[C---:B----4-:R-:W-:Y:S01]  /*b510*/  FMUL R6, R39.reuse, R6 ;  /* 0x0000000627067220 */ /* 0x050fe20000400000 */
[----:B------:R-:W-:Y:S01]  /*b520*/  FMUL R7, R39, R7 ;  /* 0x0000000727077220 */ /* 0x000fe20000400000 */
[----:B------:R-:W-:Y:S01]  /*b530*/  @P3 FMUL R29, R29, 0.25 ;  /* 0x3e8000001d1d3820 */ /* 0x000fe20000400000 */
[----:B------:R-:W-:Y:S01]  /*b540*/  IADD3.X R3, PT, PT, R38, UR5, R41, P4, P5 ;  /* 0x0000000526037c10 */ /* 0x000fe2000a7ea429 */
[----:B------:R-:W-:Y:S01]  /*b550*/  @!P2 FMUL R23, R23, 16777216 ;  /* 0x4b8000001717a820 */ /* 0x000fe20000400000 */
[----:B------:R-:W-:Y:S01]  /*b560*/  @!P2 FMUL R4, R4, 16777216 ;  /* 0x4b8000000404a820 */ /* 0x000fe20000400000 */
[----:B------:R-:W-:Y:S01]  /*b570*/  @!P2 FMUL R5, R5, 16777216 ;  /* 0x4b8000000505a820 */ /* 0x000fe20000400000 */
[----:B------:R-:W-:Y:S01]  /*b580*/  @P3 FMUL R27, R27, 0.25 ;  /* 0x3e8000001b1b3820 */ /* 0x000fe20000400000 */
[----:B------:R-:W-:Y:S01]  /*b590*/  @P3 FMUL R28, R28, 0.25 ;  /* 0x3e8000001c1c3820 */ /* 0x000fe20000400000 */
[----:B------:R-:W-:Y:S01]  /*b5a0*/  @!P2 FMUL R9, R9, 16777216 ;  /* 0x4b8000000909a820 */ /* 0x000fe20000400000 */
[----:B------:R-:W-:-:S02]  /*b5b0*/  IMAD R41, R101, 0x30, RZ ;  /* 0x0000003065297824 */ /* 0x000fc400078e02ff */
[----:B------:R-:W-:Y:S01]  /*b5c0*/  @P3 FMUL R17, R17, 0.25 ;  /* 0x3e80000011113820 */ /* 0x000fe20000400000 */
[----:B------:R-:W-:Y:S01]  /*b5d0*/  @P3 FMUL R22, R22, 0.25 ;  /* 0x3e80000016163820 */ /* 0x000fe20000400000 */
[----:B------:R-:W-:Y:S01]  /*b5e0*/  FFMA R67, R37, 0.69314718246459960938, R0 ;  /* 0x3f31721825437823 */ /* 0x000fe20000000000 */
[----:B------:R-:W-:Y:S01]  /*b5f0*/  @!P2 FMUL R29, R29, 16777216 ;  /* 0x4b8000001d1da820 */ /* 0x000fe20000400000 */
[----:B------:R-:W-:Y:S01]  /*b600*/  F2FP.F16.F32.PACK_AB R0, R7, R6 ;  /* 0x000000060700723e */ /* 0x000fe200000000ff */
[----:B------:R-:W-:Y:S01]  /*b610*/  @P3 FMUL R10, R10, 0.25 ;  /* 0x3e8000000a0a3820 */ /* 0x000fe20000400000 */
[----:B------:R-:W-:Y:S01]  /*b620*/  FMUL R87, R39, R23 ;  /* 0x0000001727577220 */ /* 0x000fe20000400000 */
[----:B------:R-:W-:Y:S02]  /*b630*/  IMAD R7, R101, 0x18, RZ ;  /* 0x0000001865077824 */ /* 0x000fe400078e02ff */
[C---:B------:R-:W-:Y:S01]  /*b640*/  FMUL R4, R39.reuse, R4 ;  /* 0x0000000427047220 */ /* 0x040fe20000400000 */
[----:B------:R-:W-:Y:S01]  /*b650*/  FMUL R5, R39, R5 ;  /* 0x0000000527057220 */ /* 0x000fe20000400000 */
[----:B------:R-:W-:Y:S01]  /*b660*/  @P3 FMUL R8, R8, 0.25 ;  /* 0x3e80000008083820 */ /* 0x000fe20000400000 */
        /* <DEDUP_REMOVED lines=19> */
[----:B------:R-:W-:Y:S01]  /*b7a0*/  @!P2 FMUL R27, R27, 16777216 ;  /* 0x4b8000001b1ba820 */ /* 0x000fe20000400000 */
[----:B------:R-:W-:Y:S01]  /*b7b0*/  @!P2 FMUL R28, R28, 16777216 ;  /* 0x4b8000001c1ca820 */ /* 0x000fe20000400000 */
[----:B------:R-:W-:Y:S01]  /*b7c0*/  FMUL R73, R39, R9 ;  /* 0x0000000927497220 */ /* 0x000fe20000400000 */
[----:B------:R-:W-:-:S02]  /*b7d0*/  IMAD R23, R101, 0xc, RZ ;  /* 0x0000000c65177824 */ /* 0x000fc400078e02ff */
[----:B------:R-:W-:Y:S01]  /*b7e0*/  @!P2 FMUL R17, R17, 16777216 ;  /* 0x4b8000001111a820 */ /* 0x000fe20000400000 */
[----:B------:R-:W-:Y:S01]  /*b7f0*/  @!P2 FMUL R22, R22, 16777216 ;  /* 0x4b8000001616a820 */ /* 0x000fe20000400000 */
[----:B------:R-:W-:Y:S01]  /*b800*/  IMAD R9, R101, 0x6, RZ ;  /* 0x0000000665097824 */ /* 0x000fe200078e02ff */
[----:B------:R-:W-:Y:S01]  /*b810*/  IADD3 R6, P3, PT, R41, R2, RZ ;  /* 0x0000000229067210 */ /* 0x000fe20007f7e0ff */
[----:B------:R-:W-:Y:S01]  /*b820*/  FMUL R93, R39, R29 ;  /* 0x0000001d275d7220 */ /* 0x000fe20000400000 */
[----:B------:R-:W-:Y:S01]  /*b830*/  @!P2 FMUL R10, R10, 16777216 ;  /* 0x4b8000000a0aa820 */ /* 0x000fe20000400000 */
[----:B------:R-:W-:Y:S02]  /*b840*/  IMAD R29, R101, 0x24, RZ ;  /* 0x00000024651d7824 */ /* 0x000fe400078e02ff */
[C---:B------:R-:W-:Y:S01]  /*b850*/  FMUL R91, R39.reuse, R27 ;  /* 0x0000001b275b7220 */ /* 0x040fe20000400000 */
[----:B------:R-:W-:Y:S01]  /*b860*/  FMUL R86, R39, R28 ;  /* 0x0000001c27567220 */ /* 0x000fe20000400000 */
[----:B------:R-:W-:Y:S01]  /*b870*/  IADD3 R40, P6, PT, R7, R2, RZ ;  /* 0x0000000207287210 */ /* 0x000fe20007fde0ff */
[----:B------:R-:W-:Y:S01]  /*b880*/  @!P2 FMUL R8, R8, 16777216 ;  /* 0x4b8000000808a820 */ /* 0x000fe20000400000 */
[----:B------:R-:W-:Y:S01]  /*b890*/  F2FP.F16.F32.PACK_AB R94, R5, R4 ;  /* 0x00000004055e723e */ /* 0x000fe200000000ff */
[C---:B------:R-:W-:Y:S01]  /*b8a0*/  FMUL R81, R39.reuse, R17 ;  /* 0x0000001127517220 */ /* 0x040fe20000400000 */
[----:B------:R-:W-:Y:S01]  /*b8b0*/  FMUL R80, R39, R22 ;  /* 0x0000001627507220 */ /* 0x000fe20000400000 */
[----:B------:R-:W-:Y:S01]  /*b8c0*/  IMAD R27, R101, 0x14, RZ ;  /* 0x00000014651b7824 */ /* 0x000fe200078e02ff */
[-C--:B------:R-:W-:Y:S01]  /*b8d0*/  IADD3 R28, P5, PT, R23, R2.reuse, RZ ;  /* 0x00000002171c7210 */ /* 0x080fe20007fbe0ff */
[----:B------:R-:W-:Y:S01]  /*b8e0*/  IMAD R37, R101, 0x28, RZ ;  /* 0x0000002865257824 */ /* 0x000fe200078e02ff */
[----:B------:R-:W-:Y:S01]  /*b8f0*/  LEA.HI.X.SX32 R7, R7, R3, 0x1, P3 ;  /* 0x0000000307077211 */ /* 0x000fe200018f0eff */
[----:B------:R-:W-:Y:S01]  /*b900*/  @!P2 FMUL R11, R11, 16777216 ;  /* 0x4b8000000b0ba820 */ /* 0x000fe20000400000 */
[----:B------:R-:W-:Y:S01]  /*b910*/  @!P2 FMUL R26, R26, 16777216 ;  /* 0x4b8000001a1aa820 */ /* 0x000fe20000400000 */
[----:B------:R-:W-:Y:S01]  /*b920*/  @!P2 FMUL R31, R31, 16777216 ;  /* 0x4b8000001f1fa820 */ /* 0x000fe20000400000 */
[C---:B------:R-:W-:Y:S01]  /*b930*/  LEA R5, R101.reuse, R101, 0x1 ;  /* 0x0000006565057211 */ /* 0x040fe200078e08ff */
[----:B------:R-:W-:Y:S01]  /*b940*/  IMAD R17, R101, 0xa, RZ ;  /* 0x0000000a65117824 */ /* 0x000fe200078e02ff */
[----:B------:R-:W-:Y:S01]  /*b950*/  IADD3 R22, P3, PT, R9, R2, RZ ;  /* 0x0000000209167210 */ /* 0x000fe20007f7e0ff */
[----:B------:R-:W-:Y:S01]  /*b960*/  FMUL R68, R39, R10 ;  /* 0x0000000a27447220 */ /* 0x000fe20000400000 */
[----:B------:R-:W-:Y:S01]  /*b970*/  @!P2 FMUL R35, R35, 16777216 ;  /* 0x4b8000002323a820 */ /* 0x000fe20000400000 */
[----:B------:R-:W-:Y:S01]  /*b980*/  IADD3 R10, P4, PT, R29, R2, RZ ;  /* 0x000000021d0a7210 */ /* 0x000fe20007f9e0ff */
[----:B------:R-:W-:Y:S01]  /*b990*/  @!P2 FMUL R12, R12, 16777216 ;  /* 0x4b8000000c0ca820 */ /* 0x000fe20000400000 */
        /* <DEDUP_REMOVED lines=14> */
[----:B------:R-:W-:Y:S01]  /*ba80*/  FMUL R66, R39, R8 ;  /* 0x0000000827427220 */ /* 0x000fe20000400000 */
[----:B------:R-:W-:Y:S01]  /*ba90*/  LEA.HI.X.SX32 R41, R23, R3, 0x1, P6 ;  /* 0x0000000317297211 */ /* 0x000fe200030f0eff */
[----:B------:R-:W-:Y:S01]  /*baa0*/  FMUL R75, R39, R11 ;  /* 0x0000000b274b7220 */ /* 0x000fe20000400000 */
[----:B------:R-:W-:Y:S01]  /*bab0*/  LEA.HI.X.SX32 R29, R9, R3, 0x1, P5 ;  /* 0x00000003091d7211 */ /* 0x000fe200028f0eff */
[C---:B------:R-:W-:Y:S01]  /*bac0*/  FMUL R84, R39.reuse, R26 ;  /* 0x0000001a27547220 */ /* 0x040fe20000400000 */
[----:B------:R-:W-:Y:S01]  /*bad0*/  FMUL R95, R39, R31 ;  /* 0x0000001f275f7220 */ /* 0x000fe20000400000 */
[-C--:B------:R-:W-:Y:S01]  /*bae0*/  IADD3 R8, P1, PT, R37, R2.reuse, RZ ;  /* 0x0000000225087210 */ /* 0x080fe20007f3e0ff */
[----:B------:R-:W-:Y:S01]  /*baf0*/  IMAD R31, R101, 0xe, RZ ;  /* 0x0000000e651f7824 */ /* 0x000fe200078e02ff */
[----:B------:R-:W-:Y:S01]  /*bb00*/  IADD3 R36, P5, PT, R27, R2, RZ ;  /* 0x000000021b247210 */ /* 0x000fe20007fbe0ff */
[----:B------:R-:W-:Y:S01]  /*bb10*/  FMUL R99, R39, R35 ;  /* 0x0000002327637220 */ /* 0x000fe20000400000 */
[----:B------:R-:W-:Y:S01]  /*bb20*/  LEA.HI.X.SX32 R23, R5, R3, 0x1, P3 ;  /* 0x0000000305177211 */ /* 0x000fe200018f0eff */
[----:B------:R-:W-:Y:S01]  /*bb30*/  FMUL R70, R39, R12 ;  /* 0x0000000c27467220 */ /* 0x000fe20000400000 */
[----:B------:R-:W-:Y:S01]  /*bb40*/  LEA R11, R101, R101, 0x2 ;  /* 0x00000065650b7211 */ /* 0x000fe200078e10ff */
[----:B------:R-:W-:Y:S01]  /*bb50*/  FMUL R77, R39, R13 ;  /* 0x0000000d274d7220 */ /* 0x000fe20000400000 */
[----:B------:R-:W-:Y:S01]  /*bb60*/  IADD3 R26, P3, PT, R17, R2, RZ ;  /* 0x00000002111a7210 */ /* 0x000fe20007f7e0ff */
        /* <DEDUP_REMOVED lines=12> */
[----:B------:R-:W-:Y:S01]  /*bc30*/  FMUL R92, R39, R34 ;  /* 0x00000022275c7220 */ /* 0x000fe20000400000 */
[----:B------:R-:W-:Y:S01]  /*bc40*/  IMAD R35, R101, 0x12, RZ ;  /* 0x0000001265237824 */ /* 0x000fe200078e02ff */
[-C--:B------:R-:W-:Y:S01]  /*bc50*/  IADD3 R4, P2, PT, R119, R2.reuse, RZ ;  /* 0x0000000277047210 */ /* 0x080fe20007f5e0ff */
[----:B------:R-:W-:Y:S01]  /*bc60*/  IMAD R39, R101, 0x16, RZ ;  /* 0x0000001665277824 */ /* 0x000fe200078e02ff */
[-C--:B------:R-:W-:Y:S01]  /*bc70*/  LEA.HI.X.SX32 R9, R27, R3.reuse, 0x1, P1 ;  /* 0x000000031b097211 */ /* 0x080fe200008f0eff */
[----:B------:R-:W-:Y:S01]  /*bc80*/  IMAD R19, R101, 0xb, RZ ;  /* 0x0000000b65137824 */ /* 0x000fe200078e02ff */
[-C--:B------:R-:W-:Y:S01]  /*bc90*/  LEA.HI.X.SX32 R37, R17, R3.reuse, 0x1, P5 ;  /* 0x0000000311257211 */ /* 0x080fe200028f0eff */
[----:B------:R-:W-:Y:S01]  /*bca0*/  IMAD R107, R101, 0x2a, RZ ;  /* 0x0000002a656b7824 */ /* 0x000fe200078e02ff */
[-C--:B------:R-:W-:Y:S01]  /*bcb0*/  IADD3 R44, P5, PT, R45, R2.reuse, RZ ;  /* 0x000000022d2c7210 */ /* 0x080fe20007fbe0ff */
[----:B------:R-:W-:Y:S01]  /*bcc0*/  IMAD R43, R101, 0xd, RZ ;  /* 0x0000000d652b7824 */ /* 0x000fe200078e02ff */
[----:B------:R-:W-:Y:S01]  /*bcd0*/  LEA.HI.X.SX32 R27, R11, R3, 0x1, P3 ;  /* 0x000000030b1b7211 */ /* 0x000fe200018f0eff */
[C---:B------:R-:W-:Y:S01]  /*bce0*/  IMAD R117, R101.reuse, 0x36, RZ ;  /* 0x0000003665757824 */ /* 0x040fe200078e02ff */
[C---:B------:R-:W-:Y:S01]  /*bcf0*/  LEA R13, R101.reuse, -R101, 0x3 ;  /* 0x80000065650d7211 */ /* 0x040fe200078e18ff */
[----:B------:R-:W-:Y:S01]  /*bd00*/  IMAD R105, R101, 0x26, RZ ;  /* 0x0000002665697824 */ /* 0x000fe200078e02ff */
[-C--:B------:R-:W-:Y:S01]  /*bd10*/  IADD3 R16, P1, PT, R115, R2.reuse, RZ ;  /* 0x0000000273107210 */ /* 0x080fe20007f3e0ff */
        /* <DEDUP_REMOVED lines=9> */
[-C--:B------:R-:W-:Y:S01]  /*bdb0*/  LEA.HI.X.SX32 R45, R31, R3.reuse, 0x1, P5 ;  /* 0x000000031f2d7211 */ /* 0x080fe200028f0eff */
[----:B------:R-:W-:Y:S01]  /*bdc0*/  IMAD R53, R101, 0x13, RZ ;  /* 0x0000001365357824 */ /* 0x000fe200078e02ff */
[-C--:B------:R-:W-:Y:S01]  /*bdd0*/  IADD3 R38, P4, PT, R39, R2.reuse, RZ ;  /* 0x0000000227267210 */ /* 0x080fe20007f9e0ff */
        /* <DEDUP_REMOVED lines=8> */
[----:B------:R0:W-:Y:S01]  /*be60*/  STG.E.U16 desc[UR30][R2.64], R94 ;  /* 0x0000005e02007986 */ /* 0x0001e2000c10151e */
[----:B------:R-:W-:Y:S01]  /*be70*/  LEA.HI.X.SX32 R13, R39, R3, 0x1, P6 ;  /* 0x00000003270d7211 */ /* 0x000fe200030f0eff */
[----:B------:R-:W1:Y:S01]  /*be80*/  LDCU UR4, c[0x0][0x3ec] ;  /* 0x00007d80ff0477ac */ /* 0x000e620008000800 */
[----:B------:R-:W-:-:S02]  /*be90*/  IADD3 R46, P1, PT, R69, R2, RZ ;  /* 0x00000002452e7210 */ /* 0x000fc40007f3e0ff */
[-C--:B------:R-:W-:Y:S02]  /*bea0*/  IADD3 R14, P2, PT, R123, R2.reuse, RZ ;  /* 0x000000027b0e7210 */ /* 0x080fe40007f5e0ff */
[-C--:B------:R-:W-:Y:S02]  /*beb0*/  IADD3 R50, P3, PT, R103, R2.reuse, RZ ;  /* 0x0000000267327210 */ /* 0x080fe40007f7e0ff */
[-C--:B------:R-:W-:Y:S02]  /*bec0*/  IADD3 R42, P6, PT, R61, R2.reuse, RZ ;  /* 0x000000023d2a7210 */ /* 0x080fe40007fde0ff */
[----:B------:R-:W-:Y:S02]  /*bed0*/  LEA.HI.X.SX32 R39, R19, R3, 0x1, P4 ;  /* 0x0000000313277211 */ /* 0x000fe400020f0eff */
[----:B------:R-:W-:Y:S02]  /*bee0*/  IADD3 R54, P4, PT, R107, R2, RZ ;  /* 0x000000026b367210 */ /* 0x000fe40007f9e0ff */
[----:B------:R-:W-:-:S02]  /*bef0*/  SHF.L.U32 R21, R101, 0x1, RZ ;  /* 0x0000000165157819 */ /* 0x000fc400000006ff */
[-C--:B------:R-:W-:Y:S02]  /*bf00*/  LEA.HI.X.SX32 R35, R15, R3.reuse, 0x1, P5 ;  /* 0x000000030f237211 */ /* 0x080fe400028f0eff */
[-C--:B------:R-:W-:Y:S01]  /*bf10*/  LEA.HI.X.SX32 R47, R47, R3.reuse, 0x1, P1 ;  /* 0x000000032f2f7211 */ /* 0x080fe200008f0eff */
[----:B-1----:R-:W-:Y:S01]  /*bf20*/  UIMAD UR4, UR12, UR4, URZ ;  /* 0x000000040c0472a4 */ /* 0x002fe2000f8e02ff */
[-C--:B------:R-:W-:Y:S02]  /*bf30*/  LEA.HI.X.SX32 R43, R43, R3.reuse, 0x1, P6 ;  /* 0x000000032b2b7211 */ /* 0x080fe400030f0eff */
[-C--:B------:R-:W-:Y:S01]  /*bf40*/  LEA.HI.X.SX32 R15, R69, R3.reuse, 0x1, P2 ;  /* 0x00000003450f7211 */ /* 0x080fe200010f0eff */
[----:B------:R-:W-:Y:S01]  /*bf50*/  USHF.L.U32 UR6, UR4, 0x2, URZ ;  /* 0x0000000204067899 */ /* 0x000fe200080006ff */
[----:B------:R-:W-:Y:S01]  /*bf60*/  IADD3 R60, P1, PT, R117, R2, RZ ;  /* 0x00000002753c7210 */ /* 0x000fe20007f3e0ff */
[----:B------:R-:W-:Y:S01]  /*bf70*/  UIMAD.WIDE UR4, UR4, 0x4, URZ ;  /* 0x00000004040478a5 */ /* 0x000fe2000f8e02ff */
[----:B------:R-:W-:-:S02]  /*bf80*/  LEA.HI.X.SX32 R51, R51, R3, 0x1, P3 ;  /* 0x0000000333337211 */ /* 0x000fc400018f0eff */
[-C--:B------:R-:W-:Y:S02]  /*bf90*/  IADD3 R52, P5, PT, R105, R2.reuse, RZ ;  /* 0x0000000269347210 */ /* 0x080fe40007fbe0ff */
[-C--:B------:R-:W-:Y:S02]  /*bfa0*/  IADD3 R56, P6, PT, R111, R2.reuse, RZ ;  /* 0x000000026f387210 */ /* 0x080fe40007fde0ff */
[-C--:B------:R-:W-:Y:S02]  /*bfb0*/  IADD3 R58, P2, PT, R113, R2.reuse, RZ ;  /* 0x00000002713a7210 */ /* 0x080fe40007f5e0ff */
[-C--:B------:R-:W-:Y:S02]  /*bfc0*/  IADD3 R62, P3, PT, R121, R2.reuse, RZ ;  /* 0x00000002793e7210 */ /* 0x080fe40007f7e0ff */
[----:B------:R-:W-:Y:S02]  /*bfd0*/  LEA.HI.X.SX32 R55, R55, R3, 0x1, P4 ;  /* 0x0000000337377211 */ /* 0x000fe400020f0eff */
[----:B------:R-:W-:-:S02]  /*bfe0*/  IADD3 R18, P4, PT, R21, R2, RZ ;  /* 0x0000000215127210 */ /* 0x000fc40007f9e0ff */
[-C--:B------:R-:W-:Y:S02]  /*bff0*/  LEA.HI.X.SX32 R61, R63, R3.reuse, 0x1, P1 ;  /* 0x000000033f3d7211 */ /* 0x080fe400008f0eff */
[-C--:B------:R-:W-:Y:S02]  /*c000*/  LEA.HI.X.SX32 R53, R53, R3.reuse, 0x1, P5 ;  /* 0x0000000335357211 */ /* 0x080fe400028f0eff */
[-C--:B------:R-:W-:Y:S02]  /*c010*/  LEA.HI.X.SX32 R57, R57, R3.reuse, 0x1, P6 ;  /* 0x0000000339397211 */ /* 0x080fe400030f0eff */
[-C--:B------:R-:W-:Y:S02]  /*c020*/  LEA.HI.X.SX32 R59, R59, R3.reuse, 0x1, P2 ;  /* 0x000000033b3b7211 */ /* 0x080fe400010f0eff */
[----:B------:R-:W-:Y:S02]  /*c030*/  LEA.HI.X.SX32 R63, R65, R3, 0x1, P3 ;  /* 0x00000003413f7211 */ /* 0x000fe400018f0eff */
[----:B------:R-:W-:-:S02]  /*c040*/  SHF.L.U32 R25, R101, 0x2, RZ ;  /* 0x0000000265197819 */ /* 0x000fc400000006ff */
[----:B------:R-:W-:Y:S02]  /*c050*/  SHF.L.U32 R33, R101, 0x3, RZ ;  /* 0x0000000365217819 */ /* 0x000fe400000006ff */
[-C--:B------:R-:W-:Y:S02]  /*c060*/  IADD3 R64, P5, PT, R125, R2.reuse, RZ ;  /* 0x000000027d407210 */ /* 0x080fe40007fbe0ff */
[CC--:B------:R-:W-:Y:S02]  /*c070*/  LEA R20, P6, R101.reuse, R2.reuse, 0x2 ;  /* 0x0000000265147211 */ /* 0x0c0fe400078c10ff */
[CC--:B------:R-:W-:Y:S02]  /*c080*/  LEA R24, P2, R101.reuse, R2.reuse, 0x3 ;  /* 0x0000000265187211 */ /* 0x0c0fe400078418ff */
[CC--:B------:R-:W-:Y:S02]  /*c090*/  LEA R32, P1, R101.reuse, R2.reuse, 0x4 ;  /* 0x0000000265207211 */ /* 0x0c0fe400078220ff */
[----:B------:R-:W-:-:S02]  /*c0a0*/  LEA R48, P3, R101, R2, 0x5 ;  /* 0x0000000265307211 */ /* 0x000fc400078628ff */
[-C--:B------:R-:W-:Y:S02]  /*c0b0*/  LEA.HI.X.SX32 R19, R101, R3.reuse, 0x1, P4 ;  /* 0x0000000365137211 */ /* 0x080fe400020f0eff */
[----:B0-----:R-:W-:Y:S02]  /*c0c0*/  PRMT R2, R94, 0x7632, R2 ;  /* 0x000076325e027816 */ /* 0x001fe40000000002 */
[----:B------:R-:W-:Y:S02]  /*c0d0*/  F2FP.F16.F32.PACK_AB R66, R73, R66 ;  /* 0x000000424942723e */ /* 0x000fe400000000ff */
[-C--:B------:R-:W-:Y:S01]  /*c0e0*/  LEA.HI.X.SX32 R21, R21, R3.reuse, 0x1, P6 ;  /* 0x0000000315157211 */ /* 0x080fe200030f0eff */
[----:B------:R0:W-:Y:S01]  /*c0f0*/  STG.E.U16 desc[UR30][R18.64], R2 ;  /* 0x0000000212007986 */ /* 0x0001e2000c10151e */
[-C--:B------:R-:W-:Y:S02]  /*c100*/  LEA.HI.X.SX32 R25, R25, R3.reuse, 0x1, P2 ;  /* 0x0000000319197211 */ /* 0x080fe400010f0eff */
[-C--:B------:R-:W-:Y:S01]  /*c110*/  LEA.HI.X.SX32 R33, R33, R3.reuse, 0x1, P1 ;  /* 0x0000000321217211 */ /* 0x080fe200008f0eff */
[----:B------:R1:W-:Y:S01]  /*c120*/  STG.E.U16 desc[UR30][R20.64], R0 ;  /* 0x0000000014007986 */ /* 0x0003e2000c10151e */
[----:B------:R-:W-:-:S02]  /*c130*/  LEA.HI.X.SX32 R49, R49, R3, 0x1, P3 ;  /* 0x0000000331317211 */ /* 0x000fc400018f0eff */
[----:B------:R-:W-:Y:S02]  /*c140*/  LEA.HI.X.SX32 R65, R71, R3, 0x1, P5 ;  /* 0x0000000347417211 */ /* 0x000fe400028f0eff */
[----:B------:R-:W-:Y:S02]  /*c150*/  PRMT R3, R0, 0x7632, R3 ;  /* 0x0000763200037816 */ /* 0x000fe40000000003 */
[----:B------:R-:W-:Y:S02]  /*c160*/  F2FP.F16.F32.PACK_AB R68, R75, R68 ;  /* 0x000000444b44723e */ /* 0x000fe400000000ff */
[----:B0-----:R-:W-:Y:S01]  /*c170*/  PRMT R19, R66, 0x7632, R19 ;  /* 0x0000763242137816 */ /* 0x001fe20000000013 */
[----:B------:R0:W-:Y:S01]  /*c180*/  STG.E.U16 desc[UR30][R22.64], R3 ;  /* 0x0000000316007986 */ /* 0x0001e2000c10151e */
[----:B------:R-:W-:Y:S02]  /*c190*/  F2FP.F16.F32.PACK_AB R70, R77, R70 ;  /* 0x000000464d46723e */ /* 0x000fe400000000ff */
[----:B------:R-:W-:Y:S01]  /*c1a0*/  PRMT R2, R68, 0x7632, R2 ;  /* 0x0000763244027816 */ /* 0x000fe20000000002 */
[----:B------:R3:W-:Y:S01]  /*c1b0*/  STG.E.U16 desc[UR30][R24.64], R66 ;  /* 0x0000004218007986 */ /* 0x0007e2000c10151e */
[----:B------:R-:W-:-:S02]  /*c1c0*/  F2FP.F16.F32.PACK_AB R72, R79, R72 ;  /* 0x000000484f48723e */ /* 0x000fc400000000ff */
[----:B-1----:R-:W-:Y:S01]  /*c1d0*/  PRMT R0, R70, 0x7632, R0 ;  /* 0x0000763246007816 */ /* 0x002fe20000000000 */
[----:B------:R1:W-:Y:S01]  /*c1e0*/  STG.E.U16 desc[UR30][R26.64], R19 ;  /* 0x000000131a007986 */ /* 0x0003e2000c10151e */
[----:B------:R-:W-:Y:S02]  /*c1f0*/  F2FP.F16.F32.PACK_AB R74, R81, R74 ;  /* 0x0000004a514a723e */ /* 0x000fe400000000ff */
[----:B------:R-:W-:Y:S01]  /*c200*/  F2FP.F16.F32.PACK_AB R76, R83, R76 ;  /* 0x0000004c534c723e */ /* 0x000fe200000000ff */
[----:B------:R4:W-:Y:S01]  /*c210*/  STG.E.U16 desc[UR30][R28.64], R68 ;  /* 0x000000441c007986 */ /* 0x0009e2000c10151e */
[----:B------:R-:W-:Y:S02]  /*c220*/  PRMT R21, R74, 0x7632, R21 ;  /* 0x000076324a157816 */ /* 0x000fe40000000015 */
[----:B------:R-:W-:Y:S01]  /*c230*/  F2FP.F16.F32.PACK_AB R78, R85, R78 ;  /* 0x0000004e554e723e */ /* 0x000fe200000000ff */
[----:B------:R-:W-:Y:S01]  /*c240*/  STG.E.U16 desc[UR30][R30.64], R2 ;  /* 0x000000021e007986 */ /* 0x000fe2000c10151e */
[----:B0-----:R-:W-:-:S02]  /*c250*/  PRMT R23, R76, 0x7632, R23 ;  /* 0x000076324c177816 */ /* 0x001fc40000000017 */
[----:B---3--:R-:W-:Y:S01]  /*c260*/  PRMT R25, R78, 0x7632, R25 ;  /* 0x000076324e197816 */ /* 0x008fe20000000019 */
[----:B------:R-:W-:Y:S01]  /*c270*/  STG.E.U16 desc[UR30][R32.64], R70 ;  /* 0x0000004620007986 */ /* 0x000fe2000c10151e */
[----:B-1----:R-:W-:Y:S02]  /*c280*/  PRMT R19, R72, 0x7632, R19 ;  /* 0x0000763248137816 */ /* 0x002fe40000000013 */
[----:B------:R-:W-:Y:S01]  /*c290*/  F2FP.F16.F32.PACK_AB R80, R87, R80 ;  /* 0x000000505750723e */ /* 0x000fe200000000ff */
[----:B------:R0:W-:Y:S01]  /*c2a0*/  STG.E.U16 desc[UR30][R34.64], R0 ;  /* 0x0000000022007986 */ /* 0x0001e2000c10151e */
[----:B------:R-:W-:Y:S02]  /*c2b0*/  F2FP.F16.F32.PACK_AB R82, R89, R82 ;  /* 0x000000525952723e */ /* 0x000fe400000000ff */
[----:B------:R-:W-:Y:S01]  /*c2c0*/  PRMT R26, R80, 0x7632, R26 ;  /* 0x00007632501a7816 */ /* 0x000fe2000000001a */
[----:B------:R-:W-:Y:S01]  /*c2d0*/  STG.E.U16 desc[UR30][R36.64], R72 ;  /* 0x0000004824007986 */ /* 0x000fe2000c10151e */
[----:B------:R-:W-:-:S02]  /*c2e0*/  F2FP.F16.F32.PACK_AB R84, R91, R84 ;  /* 0x000000545b54723e */ /* 0x000fc400000000ff */
[----:B------:R-:W-:Y:S01]  /*c2f0*/  PRMT R27, R82, 0x7632, R27 ;  /* 0x00007632521b7816 */ /* 0x000fe2000000001b */
[----:B------:R-:W-:Y:S01]  /*c300*/  STG.E.U16 desc[UR30][R38.64], R19 ;  /* 0x0000001326007986 */ /* 0x000fe2000c10151e */
[----:B------:R-:W-:Y:S02]  /*c310*/  F2FP.F16.F32.PACK_AB R86, R93, R86 ;  /* 0x000000565d56723e */ /* 0x000fe400000000ff */
[----:B----4-:R-:W-:Y:S01]  /*c320*/  PRMT R28, R84, 0x7632, R28 ;  /* 0x00007632541c7816 */ /* 0x010fe2000000001c */
[----:B------:R-:W-:Y:S01]  /*c330*/  STG.E.U16 desc[UR30][R40.64], R74 ;  /* 0x0000004a28007986 */ /* 0x000fe2000c10151e */
[----:B------:R-:W-:Y:S01]  /*c340*/  F2FP.F16.F32.PACK_AB R88, R95, R88 ;  /* 0x000000585f58723e */ /* 0x000fe200000000ff */
[C---:B0-----:R-:W-:Y:S01]  /*c350*/  IMAD.HI R0, R96.reuse, 0x4, RZ ;  /* 0x0000000460007827 */ /* 0x041fe200078e02ff */
[----:B------:R-:W-:Y:S01]  /*c360*/  SHF.L.U32 R3, R96, 0x2, RZ ;  /* 0x0000000260037819 */ /* 0x000fe200000006ff */
[----:B------:R-:W-:Y:S01]  /*c370*/  STG.E.U16 desc[UR30][R42.64], R21 ;  /* 0x000000152a007986 */ /* 0x000fe2000c10151e */
[----:B------:R-:W-:-:S02]  /*c380*/  PRMT R29, R86, 0x7632, R29 ;  /* 0x00007632561d7816 */ /* 0x000fc4000000001d */
[----:B------:R-:W-:Y:S01]  /*c390*/  F2FP.F16.F32.PACK_AB R90, R97, R90 ;  /* 0x0000005a615a723e */ /* 0x000fe200000000ff */
[----:B------:R-:W-:Y:S01]  /*c3a0*/  STG.E.U16 desc[UR30][R44.64], R76 ;  /* 0x0000004c2c007986 */ /* 0x000fe2000c10151e */
[----:B------:R-:W-:Y:S02]  /*c3b0*/  PRMT R30, R88, 0x7632, R30 ;  /* 0x00007632581e7816 */ /* 0x000fe4000000001e */
[----:B------:R-:W-:Y:S01]  /*c3c0*/  F2FP.F16.F32.PACK_AB R92, R99, R92 ;  /* 0x0000005c635c723e */ /* 0x000fe200000000ff */
[----:B------:R-:W-:Y:S01]  /*c3d0*/  STG.E.U16 desc[UR30][R46.64], R23 ;  /* 0x000000172e007986 */ /* 0x000fe2000c10151e */
[----:B------:R-:W-:Y:S02]  /*c3e0*/  PRMT R31, R90, 0x7632, R31 ;  /* 0x000076325a1f7816 */ /* 0x000fe4000000001f */
[----:B------:R-:W-:Y:S01]  /*c3f0*/  PRMT R32, R92, 0x7632, R32 ;  /* 0x000076325c207816 */ /* 0x000fe20000000020 */
[----:B------:R-:W-:Y:S04]  /*c400*/  STG.E.U16 desc[UR30][R48.64], R78 ;  /* 0x0000004e30007986 */ /* 0x000fe8000c10151e */
[----:B------:R-:W-:Y:S04]  /*c410*/  STG.E.U16 desc[UR30][R50.64], R25 ;  /* 0x0000001932007986 */ /* 0x000fe8000c10151e */
[----:B------:R0:W-:Y:S04]  /*c420*/  STG.E.U16 desc[UR30][R10.64], R80 ;  /* 0x000000500a007986 */ /* 0x0001e8000c10151e */
[----:B------:R1:W-:Y:S04]  /*c430*/  STG.E.U16 desc[UR30][R52.64], R26 ;  /* 0x0000001a34007986 */ /* 0x0003e8000c10151e */
[----:B------:R1:W-:Y:S01]  /*c440*/  STG.E.U16 desc[UR30][R8.64], R82 ;  /* 0x0000005208007986 */ /* 0x0003e2000c10151e */
[----:B0-----:R-:W0:Y:S03]  /*c450*/  LDC.64 R10, c[0x0][0x3a0] ;  /* 0x0000e800ff0a7b82 */ /* 0x001e260000000a00 */
[----:B------:R1:W-:Y:S04]  /*c460*/  STG.E.U16 desc[UR30][R54.64], R27 ;  /* 0x0000001b36007986 */ /* 0x0003e8000c10151e */
[----:B------:R1:W-:Y:S04]  /*c470*/  STG.E.U16 desc[UR30][R12.64], R84 ;  /* 0x000000540c007986 */ /* 0x0003e8000c10151e */
[----:B------:R1:W-:Y:S04]  /*c480*/  STG.E.U16 desc[UR30][R56.64], R28 ;  /* 0x0000001c38007986 */ /* 0x0003e8000c10151e */
[----:B------:R1:W-:Y:S04]  /*c490*/  STG.E.U16 desc[UR30][R6.64], R86 ;  /* 0x0000005606007986 */ /* 0x0003e8000c10151e */
[----:B------:R1:W-:Y:S04]  /*c4a0*/  STG.E.U16 desc[UR30][R58.64], R29 ;  /* 0x0000001d3a007986 */ /* 0x0003e8000c10151e */
[----:B------:R1:W-:Y:S01]  /*c4b0*/  STG.E.U16 desc[UR30][R16.64], R88 ;  /* 0x0000005810007986 */ /* 0x0003e2000c10151e */
[----:B0-----:R-:W-:-:S03]  /*c4c0*/  IADD3 R2, P1, P2, R3, UR6, R10 ;  /* 0x0000000603027c10 */ /* 0x001fc6000fa3e00a */
[----:B------:R1:W-:Y:S01]  /*c4d0*/  STG.E.U16 desc[UR30][R60.64], R30 ;  /* 0x0000001e3c007986 */ /* 0x0003e2000c10151e */
[----:B------:R-:W-:-:S03]  /*c4e0*/  IADD3.X R3, PT, PT, R0, UR5, R11, P1, P2 ;  /* 0x0000000500037c10 */ /* 0x000fc60008fe440b */
[----:B------:R1:W-:Y:S04]  /*c4f0*/  STG.E.U16 desc[UR30][R4.64], R90 ;  /* 0x0000005a04007986 */ /* 0x0003e8000c10151e */
[----:B------:R1:W-:Y:S04]  /*c500*/  STG.E.U16 desc[UR30][R62.64], R31 ;  /* 0x0000001f3e007986 */ /* 0x0003e8000c10151e */
[----:B------:R1:W-:Y:S04]  /*c510*/  STG.E.U16 desc[UR30][R14.64], R92 ;  /* 0x0000005c0e007986 */ /* 0x0003e8000c10151e */
[----:B------:R1:W-:Y:S04]  /*c520*/  STG.E.U16 desc[UR30][R64.64], R32 ;  /* 0x0000002040007986 */ /* 0x0003e8000c10151e */
[----:B------:R1:W-:Y:S01]  /*c530*/  STG.E desc[UR30][R2.64], R67 ;  /* 0x0000004302007986 */ /* 0x0003e2000c10191e */
[----:B--2---:R-:W-:Y:S06]  /*c540*/  BAR.SYNC.DEFER_BLOCKING 0x0 ;  /* 0x0000000000007b1d */ /* 0x004fec0000010000 */
[----:B------:R-:W-:Y:S05]  /*c550*/  @P0 BRA `(.L_x_20) ;  /* 0x0000000000a00947 */ /* 0x000fea0003800000 */
[----:B------:R-:W0:Y:S01]  /*c560*/  S2UR UR5, SR_CgaCtaId ;  /* 0x00000000000579c3 */ /* 0x000e220000008800 */
[----:B------:R-:W-:Y:S01]  /*c570*/  NOP ;  /* 0x0000000000007918 */ /* 0x000fe20000000000 */
[----:B------:R-:W-:Y:S01]  /*c580*/  UMOV UR4, 0x50 ;  /* 0x0000005000047882 */ /* 0x000fe20000000000 */
[----:B------:R-:W-:Y:S01]  /*c590*/  MOV R0, UR14 ;  /* 0x0000000e00007c02 */ /* 0x000fe20008000f00 */
[----:B-1----:R-:W-:Y:S01]  /*c5a0*/  HFMA2 R7, -RZ, RZ, 0, 5.9604644775390625e-08 ;  /* 0x00000001ff077431 */ /* 0x002fe200000001ff */
[----:B------:R-:W-:Y:S02]  /*c5b0*/  MOV R3, 0xff ;  /* 0x000000ff00037802 */ /* 0x000fe40000000f00 */
[----:B------:R-:W-:-:S04]  /*c5c0*/  LOP3.LUT R0, R0, 0xffff, RZ, 0xc0, !PT ;  /* 0x0000ffff00007812 */ /* 0x000fc800078ec0ff */
[----:B------:R-:W-:-:S04]  /*c5d0*/  SHF.R.U32.HI R0, RZ, 0x5, R0 ;  /* 0x00000005ff007819 */ /* 0x000fc80000011600 */
[----:B------:R-:W-:Y:S02]  /*c5e0*/  IADD3 R2, PT, PT, R0, 0x10, RZ ;  /* 0x0000001000027810 */ /* 0x000fe40007ffe0ff */
[----:B------:R-:W-:Y:S01]  /*c5f0*/  SHF.L.U32 R0, R3, R0, RZ ;  /* 0x0000000003007219 */ /* 0x000fe200000006ff */
[----:B0-----:R-:W-:Y:S01]  /*c600*/  ULEA UR6, UR5, UR4, 0x18 ;  /* 0x0000000405067291 */ /* 0x001fe2000f8ec0ff */
[----:B------:R-:W-:-:S04]  /*c610*/  SHF.L.U32 R3, R7, R2, RZ ;  /* 0x0000000207037219 */ /* 0x000fc800000006ff */
[----:B------:R-:W-:-:S04]  /*c620*/  LOP3.LUT R0, R3, R0, RZ, 0xfc, !PT ;  /* 0x0000000003007212 */ /* 0x000fc800078efcff */
[----:B------:R-:W0:Y:S01]  /*c630*/  LDS R5, [UR6] ;  /* 0x00000006ff057984 */ /* 0x000e220008000800 */
[C---:B------:R-:W-:Y:S02]  /*c640*/  LOP3.LUT R2, R0.reuse, 0xffff, RZ, 0xc0, !PT ;  /* 0x0000ffff00027812 */ /* 0x040fe400078ec0ff */
[----:B0-----:R-:W-:-:S04]  /*c650*/  LOP3.LUT R3, R0, 0xffff, R5, 0x80, !PT ;  /* 0x0000ffff00037812 */ /* 0x001fc800078e8005 */
[----:B------:R-:W-:-:S13]  /*c660*/  ISETP.NE.AND P0, PT, R3, R2, PT ;  /* 0x000000020300720c */ /* 0x000fda0003f05270 */
[----:B------:R-:W-:Y:S05]  /*c670*/  @P0 BRA `(.L_x_21) ;  /* 0x0000000000500947 */ /* 0x000fea0003800000 */
[----:B------:R-:W-:Y:S02]  /*c680*/  SHF.R.U32.HI R5, RZ, 0x10, R5 ;  /* 0x00000010ff057819 */ /* 0x000fe40000011605 */
[----:B------:R-:W-:-:S04]  /*c690*/  SHF.R.U32.HI R2, RZ, 0x10, R0 ;  /* 0x00000010ff027819 */ /* 0x000fc80000011600 */
[----:B------:R-:W-:-:S04]  /*c6a0*/  LOP3.LUT R5, R5, R2, RZ, 0xc0, !PT ;  /* 0x0000000205057212 */ /* 0x000fc800078ec0ff */
[----:B------:R-:W-:-:S13]  /*c6b0*/  ISETP.NE.AND P0, PT, R5, R2, PT ;  /* 0x000000020500720c */ /* 0x000fda0003f05270 */
[----:B------:R-:W-:Y:S05]  /*c6c0*/  @P0 BRA `(.L_x_22) ;  /* 0x0000000000300947 */ /* 0x000fea0003800000 */
[----:B------:R-:W-:Y:S01]  /*c6d0*/  R2UR UR4, R0 ;  /* 0x00000000000472ca */ /* 0x000fe200000e0000 */
[----:B------:R-:W-:Y:S01]  /*c6e0*/  VOTEU.ANY UR5, UPT, PT ;  /* 0x0000000000057886 */ /* 0x000fe200038e0100 */
[----:B------:R-:W0:Y:S01]  /*c6f0*/  S2R R0, SR_LANEID ;  /* 0x0000000000007919 */ /* 0x000e220000000000 */
[----:B------:R-:W-:-:S10]  /*c700*/  UFLO.U32 UR5, UR5 ;  /* 0x00000005000572bd */ /* 0x000fd400080e0000 */
[----:B------:R-:W-:-:S06]  /*c710*/  ULOP3.LUT UR4, URZ, UR4, URZ, 0x33, !UPT ;  /* 0x00000004ff047292 */ /* 0x000fcc000f8e33ff */
[----:B------:R-:W-:-:S04]  /*c720*/  MOV R2, UR4 ;  /* 0x0000000400027c02 */ /* 0x000fc80008000f00 */
[----:B------:R-:W1:Y:S02]  /*c730*/  REDUX UR7, R2 ;  /* 0x00000000020773c4 */ /* 0x000e640000000000 */
[----:B------:R2:W-:Y:S01]  /*c740*/  UTCATOMSWS.AND URZ, UR4 ;  /* 0x0000000400ff79e3 */ /* 0x0005e20008000000 */
[----:B0-----:R-:W-:Y:S02]  /*c750*/  ISETP.EQ.U32.AND P0, PT, R0, UR5, PT ;  /* 0x0000000500007c0c */ /* 0x001fe4000bf02070 */
[----:B-1----:R-:W-:-:S11]  /*c760*/  MOV R0, UR7 ;  /* 0x0000000700007c02 */ /* 0x002fd60008000f00 */
[----:B------:R2:W-:Y:S01]  /*c770*/  @P0 ATOMS.AND RZ, [UR6], R0 ;  /* 0x00000000ffff098c */ /* 0x0005e2000a800006 */
[----:B------:R-:W-:Y:S05]  /*c780*/  BRA `(.L_x_20) ;  /* 0x0000000000147947 */ /* 0x000fea0003800000 */
.L_x_22:
[----:B------:R-:W-:-:S07]  /*c790*/  MOV R2, 0xc7b0 ;  /* 0x0000c7b000027802 */ /* 0x000fce0000000f00 */
[----:B------:R-:W-:Y:S05]  /*c7a0*/  CALL.REL.NOINC `($__internal_0_$__cuda_sm10x_tcgen05_guardrail_trap_col_being_dealloced_not_returned_by_alloc) ;  /* 0x0000000000447944 */ /* 0x000fea0003c00000 */
[----:B------:R-:W-:Y:S05]  /*c7b0*/  BRA `(.L_x_20) ;  /* 0x0000000000087947 */ /* 0x000fea0003800000 */
.L_x_21:
[----:B------:R-:W-:-:S07]  /*c7c0*/  MOV R2, 0xc7e0 ;  /* 0x0000c7e000027802 */ /* 0x000fce0000000f00 */
[----:B------:R-:W-:Y:S05]  /*c7d0*/  CALL.REL.NOINC `($__internal_2_$__cuda_sm10x_tcgen05_guardrail_trap_unallocated_columns_being_dealloced) ;  /* 0x0000000000507944 */ /* 0x000fea0003c00000 */
.L_x_20:
[----:B------:R-:W-:Y:S01]  /*c7e0*/  NOP ;  /* 0x0000000000007918 */ /* 0x000fe20000000000 */
[----:B--2---:R-:W-:Y:S05]  /*c7f0*/  EXIT ;  /* 0x000000000000794d */ /* 0x004fea0003800000 */
.L_x_8:
[----:B------:R-:W1:Y:S02]  /*c800*/  SYNCS.PHASECHK.TRANS64.TRYWAIT P4, [UR13+0x4000], RZ ;  /* 0x004000ffff0075a7 */ /* 0x000e64000808110d */
[----:B-1----:R-:W-:Y:S05]  /*c810*/  @!P4 BRA `(.L_x_8) ;  /* 0xfffffffc00f8c947 */ /* 0x002fea000383ffff */
[----:B------:R-:W-:Y:S05]  /*c820*/  BRA `(.L_x_7) ;  /* 0xffffff5800b87947 */ /* 0x000fea000383ffff */
.L_x_14:
[----:B------:R-:W1:Y:S02]  /*c830*/  SYNCS.PHASECHK.TRANS64.TRYWAIT P2, [UR13+0x8010], RZ ;  /* 0x008010ffff0075a7 */ /* 0x000e64000804110d */
[----:B-1----:R-:W-:Y:S05]  /*c840*/  @!P2 BRA `(.L_x_14) ;  /* 0xfffffffc00f8a947 */ /* 0x002fea000383ffff */
[----:B------:R-:W-:Y:S05]  /*c850*/  BRA `(.L_x_23) ;  /* 0xffffffa8008c7947 */ /* 0x000fea000383ffff */
.L_x_15:
[----:B------:R-:W1:Y:S02]  /*c860*/  SYNCS.PHASECHK.TRANS64.TRYWAIT P2, [UR17], R0 ;  /* 0x00000000ff0075a7 */ /* 0x000e640008041111 */
[----:B-1----:R-:W-:Y:S05]  /*c870*/  @!P2 BRA `(.L_x_15) ;  /* 0xfffffffc00f8a947 */ /* 0x002fea000383ffff */
[----:B------:R-:W-:Y:S05]  /*c880*/  BRA `(.L_x_24) ;  /* 0xffffffa800a47947 */ /* 0x000fea000383ffff */
.L_x_19:
[----:B------:R-:W0:Y:S02]  /*c890*/  SYNCS.PHASECHK.TRANS64.TRYWAIT P4, [UR17], R2 ;  /* 0x00000002ff0075a7 */ /* 0x000e240008081111 */
[----:B0-----:R-:W-:Y:S05]  /*c8a0*/  @!P4 BRA `(.L_x_19) ;  /* 0xfffffffc00f8c947 */ /* 0x001fea000383ffff */
[----:B------:R-:W-:Y:S05]  /*c8b0*/  BRA `(.L_x_18) ;  /* 0xffffffe8002c7947 */ /* 0x000fea000383ffff */
        .weak           $__internal_0_$__cuda_sm10x_tcgen05_guardrail_trap_col_being_dealloced_not_returned_by_alloc
        .type           $__internal_0_$__cuda_sm10x_tcgen05_guardrail_trap_col_being_dealloced_not_returned_by_alloc,@function
        .size           $__internal_0_$__cuda_sm10x_tcgen05_guardrail_trap_col_being_dealloced_not_returned_by_alloc,($__internal_1_$__cuda_sm10x_tcgen05_guardrail_trap_phase_invalid_during_alloc - $__internal_0_$__cuda_sm10x_tcgen05_guardrail_trap_col_being_dealloced_not_returned_by_alloc)
$__internal_0_$__cuda_sm10x_tcgen05_guardrail_trap_col_being_dealloced_not_returned_by_alloc:
[----:B------:R-:W-:Y:S05]  /*c8c0*/  BPT.TRAP 0x1 ;  /* 0x000000040000795c */ /* 0x000fea0000300000 */
[----:B------:R-:W-:-:S04]  /*c8d0*/  MOV R3, 0x0 ;  /* 0x0000000000037802 */ /* 0x000fc80000000f00 */
[----:B------:R-:W-:Y:S05]  /*c8e0*/  RET.REL.NODEC R2 `(attn_fwd) ;  /* 0xffffff3402c47950 */ /* 0x000fea0003c3ffff */
        .weak           $__internal_1_$__cuda_sm10x_tcgen05_guardrail_trap_phase_invalid_during_alloc
        .type           $__internal_1_$__cuda_sm10x_tcgen05_guardrail_trap_phase_invalid_during_alloc,@function
        .size           $__internal_1_$__cuda_sm10x_tcgen05_guardrail_trap_phase_invalid_during_alloc,($__internal_2_$__cuda_sm10x_tcgen05_guardrail_trap_unallocated_columns_being_dealloced - $__internal_1_$__cuda_sm10x_tcgen05_guardrail_trap_phase_invalid_during_alloc)
$__internal_1_$__cuda_sm10x_tcgen05_guardrail_trap_phase_invalid_during_alloc:
[----:B------:R-:W-:Y:S05]  /*c8f0*/  BPT.TRAP 0x1 ;  /* 0x000000040000795c */ /* 0x000fea0000300000 */
[----:B------:R-:W-:-:S04]  /*c900*/  HFMA2 R3, -RZ, RZ, 0, 0 ;  /* 0x00000000ff037431 */ /* 0x000fc800000001ff */
[----:B------:R-:W-:Y:S05]  /*c910*/  RET.REL.NODEC R2 `(attn_fwd) ;  /* 0xffffff3402b87950 */ /* 0x000fea0003c3ffff */
        .weak           $__internal_2_$__cuda_sm10x_tcgen05_guardrail_trap_unallocated_columns_being_dealloced
        .type           $__internal_2_$__cuda_sm10x_tcgen05_guardrail_trap_unallocated_columns_being_dealloced,@function
        .size           $__internal_2_$__cuda_sm10x_tcgen05_guardrail_trap_unallocated_columns_being_dealloced,(.L_x_28 - $__internal_2_$__cuda_sm10x_tcgen05_guardrail_trap_unallocated_columns_being_dealloced)
$__internal_2_$__cuda_sm10x_tcgen05_guardrail_trap_unallocated_columns_being_dealloced:
[----:B------:R-:W-:Y:S05]  /*c920*/  BPT.TRAP 0x1 ;  /* 0x000000040000795c */ /* 0x000fea0000300000 */
[----:B------:R-:W-:-:S04]  /*c930*/  MOV R3, 0x0 ;  /* 0x0000000000037802 */ /* 0x000fc80000000f00 */
[----:B------:R-:W-:Y:S05]  /*c940*/  RET.REL.NODEC R2 `(attn_fwd) ;  /* 0xffffff3402ac7950 */ /* 0x000fea0003c3ffff */
.L_x_25:
[----:B------:R-:W-:-:S00]  /*c950*/  BRA `(.L_x_25) ;  /* 0xfffffffc00fc7947 */ /* 0x000fc0000383ffff */
[----:B------:R-:W-:-:S00]  /*c960*/  NOP ;  /* 0x0000000000007918 */ /* 0x000fc00000000000 */
        /* <DEDUP_REMOVED lines=9> */
.L_x_28:


//--------------------- .nv.global.init           --------------------------
	.section	.nv.global.init,"aw",@progbits
.nv.global.init:
	.type		_$_str,@object
	.size		_$_str,(.L_3 - _$_str)
_$_str:
        /*0000*/ 	.byte	0x5f, 0x5f, 0x43, 0x55, 0x44, 0x41, 0x5f, 0x46, 0x54, 0x5a, 0x00
.L_3:


//--------------------- .nv.shared.attn_fwd       --------------------------
	.section	.nv.shared.attn_fwd,"aw",@nobits
	.sectionflags	@""
	.align	16
	.zero		1024


//--------------------- .nv.shared.reserved.0     --------------------------
	.section	.nv.shared.reserved.0,"aw",@nobits
	.align	8
	.weak		__nv_reservedSMEM_offset_0_alias
	.size		__nv_reservedSMEM_offset_0_alias, 0, 64
	.other		__nv_reservedSMEM_offset_0_alias,@"STO_CUDA_RESERVED_SHARED STV_DEFAULT"
__nv_reservedSMEM_offset_0_alias:
	.zero		0
.nv.shared.reserved.0:
	.zero		64
	.weak		__nv_reservedSMEM_allocation_phase
	.type		__nv_reservedSMEM_allocation_phase,@object
	.size		__nv_reservedSMEM_allocation_phase,(.L_0 - __nv_reservedSMEM_allocation_phase)
__nv_reservedSMEM_allocation_phase:
	.zero		1
.L_0:
	.zero		7
	.weak		__nv_reservedSMEM_devtool_atexit_pc
	.type		__nv_reservedSMEM_devtool_atexit_pc,@object
	.size		__nv_reservedSMEM_devtool_atexit_pc,(__nv_reservedSMEM_allocation_mask - __nv_reservedSMEM_devtool_atexit_pc)
__nv_reservedSMEM_devtool_atexit_pc:
	.zero		8
	.weak		__nv_reservedSMEM_allocation_mask
	.type		__nv_reservedSMEM_allocation_mask,@object
	.size		__nv_reservedSMEM_allocation_mask,(.L_2 - __nv_reservedSMEM_allocation_mask)
__nv_reservedSMEM_allocation_mask:
	.zero		4
.L_2:


//--------------------- .nv.constant0.attn_fwd    --------------------------
	.section	.nv.constant0.attn_fwd,"a",@progbits
	.sectionflags	@""
	.align	4
.nv.constant0.attn_fwd:
	.zero		1032


//--------------------- SYMBOLS --------------------------

	.type		.nv.reservedSmem.offset0,@object
	.size		.nv.reservedSmem.offset0,0x4
	.type		.nv.reservedSmem.cap,@object
	.size		.nv.reservedSmem.cap,0x4
